	.target	sm_90a

	.elftype	@"ET_EXEC"


//--------------------- .note.nv.tkinfo           --------------------------
	.section	.note.nv.tkinfo,"",@"SHT_NOTE"
	.sectionflags	@"SHF_NOTE_NV_TKINFO"
	.tkinfo
        /*0018*/ 	.word	0x00000002
        /*0030*/ 	.string	""
        /*0030*/ 	.string	"ptxas"
        /*0030*/ 	.string	"Cuda compilation tools, release 13.0, V13.0.88"
        /*0030*/ 	.string	"Build cuda_13.0.r13.0/compiler.36424714_0"
        /*0030*/ 	.string	"-v  -suppress-debug-info  -lineinfo  -arch sm_90a "



//--------------------- .note.nv.cuinfo           --------------------------
	.section	.note.nv.cuinfo,"",@"SHT_NOTE"
	.sectionflags	@"SHF_NOTE_NV_CUINFO"
        /*0018*/ 	.short	0x0002
        /*001a*/ 	.short	0x005a
        /*001c*/ 	.short	0x0082
	.zero		2


//--------------------- .nv.info                  --------------------------
	.section	.nv.info,"",@"SHT_CUDA_INFO"
	.align	4


	//----- nvinfo : EIATTR_REGCOUNT
	.align		4
        /*0000*/ 	.byte	0x04, 0x2f
        /*0002*/ 	.short	(.L_1 - .L_0)
	.align		4
.L_0:
        /*0004*/ 	.word	index@(gluon_wgmma)
        /*0008*/ 	.word	0x0000005a


	//----- nvinfo : EIATTR_FRAME_SIZE
	.align		4
.L_1:
        /*000c*/ 	.byte	0x04, 0x11
        /*000e*/ 	.short	(.L_3 - .L_2)
	.align		4
.L_2:
        /*0010*/ 	.word	index@(gluon_wgmma)
        /*0014*/ 	.word	0x00000000


	//----- nvinfo : EIATTR_MIN_STACK_SIZE
	.align		4
.L_3:
        /*0018*/ 	.byte	0x04, 0x12
        /*001a*/ 	.short	(.L_5 - .L_4)
	.align		4
.L_4:
        /*001c*/ 	.word	index@(gluon_wgmma)
        /*0020*/ 	.word	0x00000000
.L_5:


//--------------------- .nv.compat                --------------------------
	.section	.nv.compat,"",@"SHT_CUDA_COMPAT_INFO"
	.align	4
        /*0000*/ 	.byte	0x02, 0x09, 0x01, 0x00, 0x02, 0x02, 0x04, 0x00, 0x02, 0x05, 0x05, 0x00, 0x03, 0x07, 0x01, 0x01
        /*0010*/ 	.byte	0x02, 0x03, 0x03, 0x00, 0x02, 0x06, 0x01, 0x00, 0x04, 0x0b, 0x08, 0x00, 0x00, 0x00, 0x00, 0x00
        /*0020*/ 	.byte	0x00, 0x00, 0x00, 0x00


//--------------------- .nv.info.gluon_wgmma      --------------------------
	.section	.nv.info.gluon_wgmma,"",@"SHT_CUDA_INFO"
	.sectionflags	@""
	.align	4


	//----- nvinfo : EIATTR_CUDA_API_VERSION
	.align		4
        /*0000*/ 	.byte	0x04, 0x37
        /*0002*/ 	.short	(.L_7 - .L_6)
.L_6:
        /*0004*/ 	.word	0x00000082


	//----- nvinfo : EIATTR_KPARAM_INFO
	.align		4
.L_7:
        /*0008*/ 	.byte	0x04, 0x17
        /*000a*/ 	.short	(.L_9 - .L_8)
.L_8:
        /*000c*/ 	.word	0x00000000
        /*0010*/ 	.short	0x000a
        /*0012*/ 	.short	0x0048
        /*0014*/ 	.byte	0x00, 0xf4, 0x21, 0x00


	//----- nvinfo : EIATTR_KPARAM_INFO
	.align		4
.L_9:
        /*0018*/ 	.byte	0x04, 0x17
        /*001a*/ 	.short	(.L_11 - .L_10)
.L_10:
        /*001c*/ 	.word	0x00000000
        /*0020*/ 	.short	0x0009
        /*0022*/ 	.short	0x0040
        /*0024*/ 	.byte	0x00, 0xf4, 0x21, 0x00


	//----- nvinfo : EIATTR_KPARAM_INFO
	.align		4
.L_11:
        /*0028*/ 	.byte	0x04, 0x17
        /*002a*/ 	.short	(.L_13 - .L_12)
.L_12:
        /*002c*/ 	.word	0x00000000
        /*0030*/ 	.short	0x0008
        /*0032*/ 	.short	0x0038
        /*0034*/ 	.byte	0x00, 0xf0, 0x21, 0x00


	//----- nvinfo : EIATTR_KPARAM_INFO
	.align		4
.L_13:
        /*0038*/ 	.byte	0x04, 0x17
        /*003a*/ 	.short	(.L_15 - .L_14)
.L_14:
        /*003c*/ 	.word	0x00000000
        /*0040*/ 	.short	0x0007
        /*0042*/ 	.short	0x0030
        /*0044*/ 	.byte	0x00, 0xf0, 0x21, 0x00


	//----- nvinfo : EIATTR_KPARAM_INFO
	.align		4
.L_15:
        /*0048*/ 	.byte	0x04, 0x17
        /*004a*/ 	.short	(.L_17 - .L_16)
.L_16:
        /*004c*/ 	.word	0x00000000
        /*0050*/ 	.short	0x0006
        /*0052*/ 	.short	0x0028
        /*0054*/ 	.byte	0x00, 0xf0, 0x21, 0x00


	//----- nvinfo : EIATTR_KPARAM_INFO
	.align		4
.L_17:
        /*0058*/ 	.byte	0x04, 0x17
        /*005a*/ 	.short	(.L_19 - .L_18)
.L_18:
        /*005c*/ 	.word	0x00000000
        /*0060*/ 	.short	0x0005
        /*0062*/ 	.short	0x0020
        /*0064*/ 	.byte	0x00, 0xf0, 0x11, 0x00


	//----- nvinfo : EIATTR_KPARAM_INFO
	.align		4
.L_19:
        /*0068*/ 	.byte	0x04, 0x17
        /*006a*/ 	.short	(.L_21 - .L_20)
.L_20:
        /*006c*/ 	.word	0x00000000
        /*0070*/ 	.short	0x0004
        /*0072*/ 	.short	0x001c
        /*0074*/ 	.byte	0x00, 0xf0, 0x11, 0x00


	//----- nvinfo : EIATTR_KPARAM_INFO
	.align		4
.L_21:
        /*0078*/ 	.byte	0x04, 0x17
        /*007a*/ 	.short	(.L_23 - .L_22)
.L_22:
        /*007c*/ 	.word	0x00000000
        /*0080*/ 	.short	0x0003
        /*0082*/ 	.short	0x0018
        /*0084*/ 	.byte	0x00, 0xf0, 0x11, 0x00


	//----- nvinfo : EIATTR_KPARAM_INFO
	.align		4
.L_23:
        /*0088*/ 	.byte	0x04, 0x17
        /*008a*/ 	.short	(.L_25 - .L_24)
.L_24:
        /*008c*/ 	.word	0x00000000
        /*0090*/ 	.short	0x0002
        /*0092*/ 	.short	0x0010
        /*0094*/ 	.byte	0x00, 0xf4, 0x21, 0x00


	//----- nvinfo : EIATTR_KPARAM_INFO
	.align		4
.L_25:
        /*0098*/ 	.byte	0x04, 0x17
        /*009a*/ 	.short	(.L_27 - .L_26)
.L_26:
        /*009c*/ 	.word	0x00000000
        /*00a0*/ 	.short	0x0001
        /*00a2*/ 	.short	0x0008
        /*00a4*/ 	.byte	0x00, 0xf4, 0x21, 0x00


	//----- nvinfo : EIATTR_KPARAM_INFO
	.align		4
.L_27:
        /*00a8*/ 	.byte	0x04, 0x17
        /*00aa*/ 	.short	(.L_29 - .L_28)
.L_28:
        /*00ac*/ 	.word	0x00000000
        /*00b0*/ 	.short	0x0000
        /*00b2*/ 	.short	0x0000
        /*00b4*/ 	.byte	0x00, 0xf4, 0x21, 0x00


	//----- nvinfo : EIATTR_SPARSE_MMA_MASK
	.align		4
.L_29:
        /*00b8*/ 	.byte	0x03, 0x50
        /*00ba*/ 	.short	0x0000


	//----- nvinfo : EIATTR_MAXREG_COUNT
	.align		4
        /*00bc*/ 	.byte	0x03, 0x1b
        /*00be*/ 	.short	0x00ff


	//----- nvinfo : EIATTR_NUM_BARRIERS
	.align		4
        /*00c0*/ 	.byte	0x02, 0x4c
        /*00c2*/ 	.byte	0x01
	.zero		1


	//----- nvinfo : EIATTR_MERCURY_ISA_VERSION
	.align		4
        /*00c4*/ 	.byte	0x03, 0x5f
        /*00c6*/ 	.short	0x0101


	//----- nvinfo : EIATTR_INT_WARP_WIDE_INSTR_OFFSETS
	.align		4
        /*00c8*/ 	.byte	0x04, 0x31
        /*00ca*/ 	.short	(.L_31 - .L_30)


	//   ....[0]....
.L_30:
        /*00cc*/ 	.word	0x000012f0


	//   ....[1]....
        /*00d0*/ 	.word	0x00001340


	//   ....[2]....
        /*00d4*/ 	.word	0x000018a0


	//   ....[3]....
        /*00d8*/ 	.word	0x000018b0


	//   ....[4]....
        /*00dc*/ 	.word	0x000018c0


	//   ....[5]....
        /*00e0*/ 	.word	0x000018d0


	//   ....[6]....
        /*00e4*/ 	.word	0x00001fc0


	//   ....[7]....
        /*00e8*/ 	.word	0x00001fd0


	//----- nvinfo : EIATTR_COOP_GROUP_MASK_REGIDS
	.align		4
.L_31:
        /*00ec*/ 	.byte	0x04, 0x29
        /*00ee*/ 	.short	(.L_33 - .L_32)


	//   ....[0]....
.L_32:
        /*00f0*/ 	.word	0xffffffff


	//   ....[1]....
        /*00f4*/ 	.word	0xffffffff


	//   ....[2]....
        /*00f8*/ 	.word	0xffffffff


	//   ....[3]....
        /*00fc*/ 	.word	0xffffffff


	//----- nvinfo : EIATTR_COOP_GROUP_INSTR_OFFSETS
	.align		4
.L_33:
        /*0100*/ 	.byte	0x04, 0x28
        /*0102*/ 	.short	(.L_35 - .L_34)


	//   ....[0]....
.L_34:
        /*0104*/ 	.word	0x00000150


	//   ....[1]....
        /*0108*/ 	.word	0x00000700


	//   ....[2]....
        /*010c*/ 	.word	0x00000cf0


	//   ....[3]....
        /*0110*/ 	.word	0x00001a00


	//----- nvinfo : EIATTR_MBARRIER_INSTR_OFFSETS
	.align		4
.L_35:
        /*0114*/ 	.byte	0x04, 0x39
        /*0116*/ 	.short	(.L_37 - .L_36)


	//   ....[0]....
.L_36:
        /*0118*/ 	.word	0x00001360
        /*011c*/ 	.word	0x000000ff
        /*0120*/ 	.word	0x00005000
        /*0124*/ 	.short	0x0100
        /*0126*/ 	.byte	0x08
	.zero		1


	//   ....[1]....
        /*0128*/ 	.word	0x000019e0
        /*012c*/ 	.word	0x000000ff
        /*0130*/ 	.word	0x00005000
        /*0134*/ 	.short	0x010a
        /*0136*/ 	.byte	0x08
	.zero		1


	//   ....[2]....
        /*0138*/ 	.word	0x00001cc0
        /*013c*/ 	.word	0x000000ff
        /*0140*/ 	.word	0x00005000
        /*0144*/ 	.short	0x0108
        /*0146*/ 	.byte	0x08
	.zero		1


	//   ....[3]....
        /*0148*/ 	.word	0x00002060
        /*014c*/ 	.word	0x000000ff
        /*0150*/ 	.word	0x00005000
        /*0154*/ 	.short	0x010a
        /*0156*/ 	.byte	0x08
	.zero		1


	//----- nvinfo : EIATTR_NUM_MBARRIERS
	.align		4
.L_37:
        /*0158*/ 	.byte	0x03, 0x38
        /*015a*/ 	.short	0x0001


	//----- nvinfo : EIATTR_EXIT_INSTR_OFFSETS
	.align		4
        /*015c*/ 	.byte	0x04, 0x1c
        /*015e*/ 	.short	(.L_39 - .L_38)


	//   ....[0]....
.L_38:
        /*0160*/ 	.word	0x00002050


	//----- nvinfo : EIATTR_REQNTID
	.align		4
.L_39:
        /*0164*/ 	.byte	0x04, 0x10
        /*0166*/ 	.short	(.L_41 - .L_40)
.L_40:
        /*0168*/ 	.word	0x00000100
        /*016c*/ 	.word	0x00000001
        /*0170*/ 	.word	0x00000001


	//----- nvinfo : EIATTR_CRS_STACK_SIZE
	.align		4
.L_41:
        /*0174*/ 	.byte	0x04, 0x1e
        /*0176*/ 	.short	(.L_43 - .L_42)
.L_42:
        /*0178*/ 	.word	0x00000000


	//----- nvinfo : EIATTR_CBANK_PARAM_SIZE
	.align		4
.L_43:
        /*017c*/ 	.byte	0x03, 0x19
        /*017e*/ 	.short	0x0050


	//----- nvinfo : EIATTR_PARAM_CBANK
	.align		4
        /*0180*/ 	.byte	0x04, 0x0a
        /*0182*/ 	.short	(.L_45 - .L_44)
	.align		4
.L_44:
        /*0184*/ 	.word	index@(.nv.constant0.gluon_wgmma)
        /*0188*/ 	.short	0x0210
        /*018a*/ 	.short	0x0050


	//----- nvinfo : EIATTR_SW_WAR
	.align		4
.L_45:
        /*018c*/ 	.byte	0x04, 0x36
        /*018e*/ 	.short	(.L_47 - .L_46)
.L_46:
        /*0190*/ 	.word	0x00000008
.L_47:


//--------------------- .nv.callgraph             --------------------------
	.section	.nv.callgraph,"",@"SHT_CUDA_CALLGRAPH"
	.align	4
	.sectionentsize	8
	.align		4
        /*0000*/ 	.word	0x00000000
	.align		4
        /*0004*/ 	.word	0xffffffff
	.align		4
        /*0008*/ 	.word	0x00000000
	.align		4
        /*000c*/ 	.word	0xfffffffe
	.align		4
        /*0010*/ 	.word	0x00000000
	.align		4
        /*0014*/ 	.word	0xfffffffd
	.align		4
        /*0018*/ 	.word	0x00000000
	.align		4
        /*001c*/ 	.word	0xfffffffc


//--------------------- .text.gluon_wgmma         --------------------------
	.section	.text.gluon_wgmma,"ax",@progbits
	.align	128
        .global         gluon_wgmma
        .type           gluon_wgmma,@function
        .size           gluon_wgmma,(.L_x_53 - gluon_wgmma)
        .other          gluon_wgmma,@"STO_CUDA_ENTRY STV_DEFAULT"
gluon_wgmma:
.text.gluon_wgmma:
[----:B------:R-:W-:Y:S01]  /*0000*/  LDC R1, c[0x0][0x28] ;  /* 0x00000a00ff017b82 */ /* 0x000fe20000000800 */
[----:B------:R-:W1:Y:S07]  /*0010*/  S2R R0, SR_TID.X ;  /* 0x0000000000007919 */ /* 0x000e6e0000002100 */
[----:B------:R-:W2:Y:S01]  /*0020*/  S2UR UR4, SR_CgaCtaId ;  /* 0x00000000000479c3 */ /* 0x000ea20000008800 */
[----:B------:R-:W-:Y:S01]  /*0030*/  UMOV UR8, 0x400 ;  /* 0x0000040000087882 */ /* 0x000fe20000000000 */
[----:B------:R-:W-:Y:S01]  /*0040*/  ULDC UR6, c[0x0][0xc] ;  /* 0x0000030000067ab9 */ /* 0x000fe20000000800 */
[----:B------:R-:W-:Y:S01]  /*0050*/  ULDC.64 UR24, c[0x0][0x250] ;  /* 0x0000940000187ab9 */ /* 0x000fe20000000a00 */
[----:B------:R-:W-:Y:S04]  /*0060*/  BSSY B0, `(.L_x_0) ;  /* 0x000001e000007945 */ /* 0x000fe80003800000 */
[----:B------:R-:W3:Y:S08]  /*0070*/  LDC R4, c[0x0][0x228] ;  /* 0x00008a00ff047b82 */ /* 0x000ef00000000800 */
[----:B------:R-:W4:Y:S08]  /*0080*/  LDC R12, c[0x0][0x230] ;  /* 0x00008c00ff0c7b82 */ /* 0x000f300000000800 */
[----:B------:R-:W-:Y:S01]  /*0090*/  S2UR UR9, SR_CTAID.Y ;  /* 0x00000000000979c3 */ /* 0x000fe20000002600 */
[----:B--2---:R-:W-:-:S03]  /*00a0*/  ULEA UR8, UR4, UR8, 0x18 ;  /* 0x0000000804087291 */ /* 0x004fc6000f8ec03f */
[----:B------:R-:W-:Y:S01]  /*00b0*/  ULDC UR4, c[0x0][0x10] ;  /* 0x0000040000047ab9 */ /* 0x000fe20000000800 */
[----:B-1----:R-:W-:-:S03]  /*00c0*/  LOP3.LUT R6, R0, 0xff, RZ, 0xc0, !PT ;  /* 0x000000ff00067812 */ /* 0x002fc600078ec0ff */
[----:B------:R-:W1:Y:S01]  /*00d0*/  S2UR UR5, SR_CTAID.Z ;  /* 0x00000000000579c3 */ /* 0x000e620000002700 */
[----:B---3--:R-:W-:Y:S01]  /*00e0*/  VIADD R4, R4, 0xffffffff ;  /* 0xffffffff04047836 */ /* 0x008fe20000000000 */
[C---:B------:R-:W-:Y:S02]  /*00f0*/  ISETP.GE.U32.AND P0, PT, R6.reuse, 0x20, PT ;  /* 0x000000200600780c */ /* 0x040fe40003f06070 */
[C---:B------:R-:W-:Y:S02]  /*0100*/  ISETP.NE.U32.AND P2, PT, R6.reuse, RZ, PT ;  /* 0x000000ff0600720c */ /* 0x040fe40003f45070 */
[----:B------:R-:W-:Y:S02]  /*0110*/  LEA R13, R6, UR8, 0x2 ;  /* 0x00000008060d7c11 */ /* 0x000fe4000f8e10ff */
[----:B------:R-:W2:Y:S01]  /*0120*/  S2UR UR7, SR_CTAID.X ;  /* 0x00000000000779c3 */ /* 0x000ea20000002500 */
[----:B----4-:R-:W-:-:S06]  /*0130*/  VIADD R14, R12, 0xffffffff ;  /* 0xffffffff0c0e7836 */ /* 0x010fcc0000000000 */
[----:B------:R3:W-:Y:S01]  /*0140*/  @!P0 STS [R13], RZ ;  /* 0x000000ff0d008388 */ /* 0x0007e20000000800 */
[----:B------:R-:W-:-:S03]  /*0150*/  NOP ;  /* 0x0000000000007918 */ /* 0x000fc60000000000 */
[----:B------:R3:W-:Y:S01]  /*0160*/  @!P2 STS [UR8+0x24], R4 ;  /* 0x00002404ff00a988 */ /* 0x0007e20008000808 */
[----:B-1----:R-:W-:-:S03]  /*0170*/  UIMAD UR4, UR5, UR4, UR9 ;  /* 0x00000004050472a4 */ /* 0x002fc6000f8e0209 */
[----:B------:R3:W-:Y:S01]  /*0180*/  @!P2 STS [UR8+0x20], R14 ;  /* 0x0000200eff00a988 */ /* 0x0007e20008000808 */
[----:B--2---:R-:W-:-:S04]  /*0190*/  UIMAD UR4, UR4, UR6, UR7 ;  /* 0x00000006040472a4 */ /* 0x004fc8000f8e0207 */
[----:B------:R-:W-:-:S04]  /*01a0*/  UIMAD UR4, UR4, 0x180, URZ ;  /* 0x00000180040478a4 */ /* 0x000fc8000f8e023f */
[----:B------:R-:W-:-:S04]  /*01b0*/  UIADD3 UR16, UP0, UR4, UR24, URZ ;  /* 0x0000001804107290 */ /* 0x000fc8000ff1e03f */
[----:B------:R-:W-:Y:S01]  /*01c0*/  ULEA.HI.X.SX32 UR17, UR4, UR25, 0x1, UP0 ;  /* 0x0000001904117291 */ /* 0x000fe200080f0e3f */
[----:B---3--:R-:W-:Y:S11]  /*01d0*/  @P2 BRA `(.L_x_1) ;  /* 0x0000000000182947 */ /* 0x008ff60003800000 */
[----:B------:R-:W1:Y:S01]  /*01e0*/  LDS R2, [UR8+0x8] ;  /* 0x00000808ff027984 */ /* 0x000e620008000800 */
[----:B------:R-:W2:Y:S01]  /*01f0*/  LDC.64 R8, c[0x0][0x210] ;  /* 0x00008400ff087b82 */ /* 0x000ea20000000a00 */
[----:B------:R-:W-:Y:S02]  /*0200*/  IMAD.MOV.U32 R3, RZ, RZ, 0x70 ;  /* 0x00000070ff037424 */ /* 0x000fe400078e00ff */
[----:B--2---:R2:W-:Y:S03]  /*0210*/  STS.64 [UR8], R8 ;  /* 0x00000008ff007988 */ /* 0x0045e60008000a08 */
[----:B-1----:R-:W-:-:S05]  /*0220*/  LOP3.LUT R2, R2, 0x10, R3, 0xd8, !PT ;  /* 0x0000001002027812 */ /* 0x002fca00078ed803 */
[----:B------:R2:W-:Y:S02]  /*0230*/  STS [UR8+0x8], R2 ;  /* 0x00000802ff007988 */ /* 0x0005e40008000808 */
.L_x_1:
[----:B------:R-:W-:Y:S05]  /*0240*/  BSYNC B0 ;  /* 0x0000000000007941 */ /* 0x000fea0003800000 */
.L_x_0:
[----:B------:R-:W-:Y:S04]  /*0250*/  BSSY B0, `(.L_x_2) ;  /* 0x000000a000007945 */ /* 0x000fe80003800000 */
[----:B------:R-:W-:Y:S05]  /*0260*/  @P2 BRA `(.L_x_3) ;  /* 0x0000000000202947 */ /* 0x000fea0003800000 */
[----:B--2---:R-:W1:Y:S01]  /*0270*/  LDS R2, [UR8+0x34] ;  /* 0x00003408ff027984 */ /* 0x004e620008000800 */
[----:B------:R-:W-:Y:S02]  /*0280*/  IMAD.MOV.U32 R3, RZ, RZ, 0x1f000000 ;  /* 0x1f000000ff037424 */ /* 0x000fe400078e00ff */
[----:B------:R-:W-:Y:S01]  /*0290*/  @!P2 IMAD.MOV.U32 R5, RZ, RZ, 0x3f ;  /* 0x0000003fff05a424 */ /* 0x000fe200078e00ff */
[----:B------:R-:W2:Y:S02]  /*02a0*/  @!P2 LDS R8, [UR8+0x38] ;  /* 0x00003808ff08a984 */ /* 0x000ea40008000800 */
[----:B-1----:R-:W-:Y:S02]  /*02b0*/  LOP3.LUT R2, R2, 0xff000000, R3, 0xb8, !PT ;  /* 0xff00000002027812 */ /* 0x002fe400078eb803 */
[----:B--2---:R-:W-:-:S03]  /*02c0*/  @!P2 LOP3.LUT R3, R8, 0xff, R5, 0xb8, !PT ;  /* 0x000000ff0803a812 */ /* 0x004fc600078eb805 */
[----:B------:R1:W-:Y:S04]  /*02d0*/  STS [UR8+0x34], R2 ;  /* 0x00003402ff007988 */ /* 0x0003e80008000808 */
[----:B------:R1:W-:Y:S02]  /*02e0*/  @!P2 STS [UR8+0x38], R3 ;  /* 0x00003803ff00a988 */ /* 0x0003e40008000808 */
.L_x_3:
[----:B------:R-:W-:Y:S05]  /*02f0*/  BSYNC B0 ;  /* 0x0000000000007941 */ /* 0x000fea0003800000 */
.L_x_2:
[----:B------:R-:W-:Y:S04]  /*0300*/  BSSY B0, `(.L_x_4) ;  /* 0x000000e000007945 */ /* 0x000fe80003800000 */
[----:B------:R-:W-:Y:S05]  /*0310*/  @P2 BRA `(.L_x_5) ;  /* 0x0000000000302947 */ /* 0x000fea0003800000 */
[----:B-1----:R-:W1:Y:S01]  /*0320*/  LDS R3, [UR8+0x34] ;  /* 0x00003408ff037984 */ /* 0x002e620008000800 */
[----:B------:R-:W3:Y:S03]  /*0330*/  LDC.64 R10, c[0x0][0x238] ;  /* 0x00008e00ff0a7b82 */ /* 0x000ee60000000a00 */
[----:B--2---:R-:W2:Y:S01]  /*0340*/  LDS R2, [UR8+0x1c] ;  /* 0x00001c08ff027984 */ /* 0x004ea20008000800 */
[C---:B---3--:R-:W-:Y:S01]  /*0350*/  SHF.L.U64.HI R8, R10.reuse, 0x1, R11 ;  /* 0x000000010a087819 */ /* 0x048fe2000001020b */
[----:B------:R-:W-:-:S03]  /*0360*/  IMAD.SHL.U32 R5, R10, 0x2, RZ ;  /* 0x000000020a057824 */ /* 0x000fc600078e00ff */
[--C-:B------:R-:W-:Y:S02]  /*0370*/  SHF.R.U32.HI R7, RZ, 0x4, R8.reuse ;  /* 0x00000004ff077819 */ /* 0x100fe40000011608 */
[----:B------:R-:W-:-:S05]  /*0380*/  SHF.R.U64 R5, R5, 0x4, R8 ;  /* 0x0000000405057819 */ /* 0x000fca0000001208 */
[----:B------:R3:W-:Y:S01]  /*0390*/  STS [UR8+0xc], R5 ;  /* 0x00000c05ff007988 */ /* 0x0007e20008000808 */
[----:B-1----:R-:W-:Y:S02]  /*03a0*/  LOP3.LUT R3, R3, 0x7, RZ, 0xb8, !PT ;  /* 0x0000000703037812 */ /* 0x002fe400078eb8ff */
[----:B--2---:R-:W-:-:S03]  /*03b0*/  LOP3.LUT R2, R2, 0xf, R7, 0xb8, !PT ;  /* 0x0000000f02027812 */ /* 0x004fc600078eb807 */
[----:B------:R3:W-:Y:S04]  /*03c0*/  STS [UR8+0x34], R3 ;  /* 0x00003403ff007988 */ /* 0x0007e80008000808 */
[----:B------:R3:W-:Y:S02]  /*03d0*/  STS [UR8+0x1c], R2 ;  /* 0x00001c02ff007988 */ /* 0x0007e40008000808 */
.L_x_5:
[----:B------:R-:W-:Y:S05]  /*03e0*/  BSYNC B0 ;  /* 0x0000000000007941 */ /* 0x000fea0003800000 */
.L_x_4:
[----:B------:R-:W-:Y:S04]  /*03f0*/  BSSY B1, `(.L_x_6) ;  /* 0x000001b000017945 */ /* 0x000fe80003800000 */
[----:B------:R-:W-:Y:S01]  /*0400*/  BSSY B0, `(.L_x_7) ;  /* 0x0000016000007945 */ /* 0x000fe20003800000 */
[----:B--2---:R-:W-:-:S03]  /*0410*/  IMAD.MOV.U32 R9, RZ, RZ, RZ ;  /* 0x000000ffff097224 */ /* 0x004fc600078e00ff */
[----:B------:R-:W-:Y:S05]  /*0420*/  @P2 BRA `(.L_x_8) ;  /* 0x0000000000202947 */ /* 0x000fea0003800000 */
[----:B-1-3--:R-:W1:Y:S02]  /*0430*/  LDS R2, [UR8+0x34] ;  /* 0x00003408ff027984 */ /* 0x00ae640008000800 */
[----:B-1----:R-:W-:-:S05]  /*0440*/  LOP3.LUT R2, R2, 0x38, RZ, 0xb8, !PT ;  /* 0x0000003802027812 */ /* 0x002fca00078eb8ff */
[----:B------:R1:W-:Y:S01]  /*0450*/  STS [UR8+0x34], R2 ;  /* 0x00003402ff007988 */ /* 0x0003e20008000808 */
[----:B------:R-:W-:Y:S05]  /*0460*/  @P2 BRA `(.L_x_9) ;  /* 0x0000000000202947 */ /* 0x000fea0003800000 */
[----:B-1----:R-:W1:Y:S01]  /*0470*/  LDS R2, [UR8+0x8] ;  /* 0x00000808ff027984 */ /* 0x002e620008000800 */
[----:B------:R-:W-:-:S05]  /*0480*/  IMAD.MOV.U32 R3, RZ, RZ, 0x780 ;  /* 0x00000780ff037424 */ /* 0x000fca00078e00ff */
[----:B-1----:R-:W-:-:S05]  /*0490*/  LOP3.LUT R2, R2, 0x300, R3, 0xd8, !PT ;  /* 0x0000030002027812 */ /* 0x002fca00078ed803 */
[----:B------:R2:W-:Y:S02]  /*04a0*/  STS [UR8+0x8], R2 ;  /* 0x00000802ff007988 */ /* 0x0005e40008000808 */
.L_x_8:
[----:B------:R-:W-:Y:S05]  /*04b0*/  @P2 BRA `(.L_x_10) ;  /* 0x0000000000282947 */ /* 0x000fea0003800000 */
[----:B-123--:R-:W1:Y:S02]  /*04c0*/  LDS R2, [UR8+0x8] ;  /* 0x00000808ff027984 */ /* 0x00ee640008000800 */
[----:B-1----:R-:W-:-:S05]  /*04d0*/  LOP3.LUT R2, R2, 0x1800, RZ, 0xb8, !PT ;  /* 0x0000180002027812 */ /* 0x002fca00078eb8ff */
[----:B------:R2:W-:Y:S02]  /*04e0*/  STS [UR8+0x8], R2 ;  /* 0x00000802ff007988 */ /* 0x0005e40008000808 */
.L_x_9:
[----:B------:R-:W-:Y:S05]  /*04f0*/  @P2 BREAK B0 ;  /* 0x0000000000002942 */ /* 0x000fea0003800000 */
[----:B------:R-:W-:Y:S05]  /*0500*/  @P2 BRA `(.L_x_11) ;  /* 0x0000000000242947 */ /* 0x000fea0003800000 */
[----:B------:R-:W3:Y:S01]  /*0510*/  LDS R3, [UR8+0x8] ;  /* 0x00000808ff037984 */ /* 0x000ee20008000800 */
[----:B-12---:R-:W-:-:S05]  /*0520*/  IMAD.MOV.U32 R2, RZ, RZ, 0x6000 ;  /* 0x00006000ff027424 */ /* 0x006fca00078e00ff */
[----:B---3--:R-:W-:-:S04]  /*0530*/  LOP3.LUT R2, R3, 0x4000, R2, 0xd8, !PT ;  /* 0x0000400003027812 */ /* 0x008fc800078ed802 */
[----:B------:R-:W-:-:S05]  /*0540*/  LOP3.LUT R2, R2, 0x400000, RZ, 0xb8, !PT ;  /* 0x0040000002027812 */ /* 0x000fca00078eb8ff */
[----:B------:R4:W-:Y:S02]  /*0550*/  STS [UR8+0x8], R2 ;  /* 0x00000802ff007988 */ /* 0x0009e40008000808 */
.L_x_10:
[----:B------:R-:W-:Y:S05]  /*0560*/  BSYNC B0 ;  /* 0x0000000000007941 */ /* 0x000fea0003800000 */
.L_x_7:
[----:B-1234-:R-:W1:Y:S02]  /*0570*/  @!P2 LDS R2, [UR8+0x8] ;  /* 0x00000808ff02a984 */ /* 0x01ee640008000800 */
[----:B-1----:R-:W-:-:S05]  /*0580*/  @!P2 LOP3.LUT R2, R2, 0x8000, RZ, 0xb8, !PT ;  /* 0x000080000202a812 */ /* 0x002fca00078eb8ff */
[----:B------:R3:W-:Y:S02]  /*0590*/  @!P2 STS [UR8+0x8], R2 ;  /* 0x00000802ff00a988 */ /* 0x0007e40008000808 */
.L_x_11:
[----:B------:R-:W-:Y:S05]  /*05a0*/  BSYNC B1 ;  /* 0x0000000000017941 */ /* 0x000fea0003800000 */
.L_x_6:
[----:B------:R-:W-:Y:S05]  /*05b0*/  WARPSYNC.ALL ;  /* 0x0000000000007948 */ /* 0x000fea0003800000 */
[----:B------:R-:W-:Y:S05]  /*05c0*/  @P0 BRA `(.L_x_12) ;  /* 0x0000000000280947 */ /* 0x000fea0003800000 */
[----:B-123--:R-:W1:Y:S01]  /*05d0*/  S2R R2, SR_LANEID ;  /* 0x0000000000027919 */ /* 0x00ee620000000000 */
[----:B------:R-:W-:Y:S05]  /*05e0*/  WARPSYNC.ALL ;  /* 0x0000000000007948 */ /* 0x000fea0003800000 */
[----:B-1----:R-:W-:-:S05]  /*05f0*/  IMAD.SHL.U32 R5, R2, 0x4, RZ ;  /* 0x0000000402057824 */ /* 0x002fca00078e00ff */
[----:B------:R-:W1:Y:S01]  /*0600*/  LDS R7, [R5+UR8] ;  /* 0x0000000805077984 */ /* 0x000e620008000800 */
[----:B------:R-:W-:-:S05]  /*0610*/  IADD3 R2, P1, R5, UR16, RZ ;  /* 0x0000001005027c10 */ /* 0x000fca000ff3e0ff */
[----:B------:R-:W-:-:S05]  /*0620*/  IMAD.X R3, RZ, RZ, UR17, P1 ;  /* 0x00000011ff037e24 */ /* 0x000fca00088e06ff */
[----:B-1----:R4:W5:Y:S01]  /*0630*/  ATOMG.E.EXCH.STRONG.GPU PT, RZ, [R2], R7 ;  /* 0x0000000702ff73a8 */ /* 0x00296200041ee100 */
[----:B------:R-:W-:-:S04]  /*0640*/  DEPBAR {5,4,3,2,1,0} ;  /* 0x0000003f0000791a */ /* 0x000fc80000000000 */
[----:B------:R4:W-:Y:S01]  /*0650*/  UTMACCTL.IV [UR16] ;  /* 0x00000000100079b9 */ /* 0x0009e20008000000 */
[----:B------:R-:W-:Y:S01]  /*0660*/  NOP ;  /* 0x0000000000007918 */ /* 0x000fe20000000000 */
.L_x_12:
[----:B------:R-:W-:Y:S05]  /*0670*/  @P0 BRA `(.L_x_13) ;  /* 0x00000000000c0947 */ /* 0x000fea0003800000 */
[----:B------:R0:W-:Y:S01]  /*0680*/  UTMACMDFLUSH ;  /* 0x00000000000079b7 */ /* 0x0001e20000000000 */
[----:B------:R-:W-:Y:S05]  /*0690*/  @P0 BRA `(.L_x_13) ;  /* 0x0000000000040947 */ /* 0x000fea0003800000 */
[----:B------:R-:W-:-:S04]  /*06a0*/  DEPBAR.LE SB0, 0x0 ;  /* 0x000080000000791a */ /* 0x000fc80000000000 */
.L_x_13:
[----:B------:R-:W-:Y:S05]  /*06b0*/  WARPSYNC.ALL ;  /* 0x0000000000007948 */ /* 0x000fea0003800000 */
[----:B-----5:R-:W-:Y:S06]  /*06c0*/  BAR.SYNC.DEFER_BLOCKING 0x0 ;  /* 0x0000000000007b1d */ /* 0x020fec0000010000 */
[----:B------:R-:W-:Y:S02]  /*06d0*/  BSSY B1, `(.L_x_14) ;  /* 0x000000b000017945 */ /* 0x000fe40003800000 */
[----:B------:R-:W-:Y:S06]  /*06e0*/  BAR.SYNC.DEFER_BLOCKING 0x0 ;  /* 0x0000000000007b1d */ /* 0x000fec0000010000 */
[----:B------:R5:W-:Y:S01]  /*06f0*/  @!P0 STS [R13], RZ ;  /* 0x000000ff0d008388 */ /* 0x000be20000000800 */
[----:B------:R-:W-:Y:S01]  /*0700*/  NOP ;  /* 0x0000000000007918 */ /* 0x000fe20000000000 */
[----:B------:R-:W-:Y:S05]  /*0710*/  @P2 BRA `(.L_x_15) ;  /* 0x0000000000182947 */ /* 0x000fea0003800000 */
[----:B-1234-:R-:W1:Y:S01]  /*0720*/  LDS R2, [UR8+0x8] ;  /* 0x00000808ff027984 */ /* 0x01ee620008000800 */
[----:B------:R-:W2:Y:S01]  /*0730*/  LDC.64 R10, c[0x0][0x218] ;  /* 0x00008600ff0a7b82 */ /* 0x000ea20000000a00 */
[----:B------:R-:W-:Y:S02]  /*0740*/  IMAD.MOV.U32 R3, RZ, RZ, 0x70 ;  /* 0x00000070ff037424 */ /* 0x000fe400078e00ff */
[----:B--2---:R2:W-:Y:S03]  /*0750*/  STS.64 [UR8], R10 ;  /* 0x0000000aff007988 */ /* 0x0045e60008000a08 */
[----:B-1----:R-:W-:-:S05]  /*0760*/  LOP3.LUT R2, R2, 0x10, R3, 0xd8, !PT ;  /* 0x0000001002027812 */ /* 0x002fca00078ed803 */
[----:B------:R2:W-:Y:S02]  /*0770*/  STS [UR8+0x8], R2 ;  /* 0x00000802ff007988 */ /* 0x0005e40008000808 */
.L_x_15:
[----:B----4-:R-:W-:Y:S05]  /*0780*/  BSYNC B1 ;  /* 0x0000000000017941 */ /* 0x010fea0003800000 */
.L_x_14:
[----:B------:R-:W-:Y:S04]  /*0790*/  BSSY B2, `(.L_x_16) ;  /* 0x000000f000027945 */ /* 0x000fe80003800000 */
[----:B------:R-:W-:Y:S04]  /*07a0*/  BSSY B1, `(.L_x_17) ;  /* 0x000000c000017945 */ /* 0x000fe80003800000 */
[----:B------:R-:W-:Y:S05]  /*07b0*/  @P2 BRA `(.L_x_18) ;  /* 0x0000000000282947 */ /* 0x000fea0003800000 */
[----:B-123--:R-:W1:Y:S01]  /*07c0*/  LDS R2, [UR8+0x34] ;  /* 0x00003408ff027984 */ /* 0x00ee620008000800 */
[----:B------:R-:W-:Y:S01]  /*07d0*/  IMAD.MOV.U32 R3, RZ, RZ, 0x1f000000 ;  /* 0x1f000000ff037424 */ /* 0x000fe200078e00ff */
[----:B------:R-:W-:Y:S05]  /*07e0*/  @P2 BREAK B1 ;  /* 0x0000000000012942 */ /* 0x000fea0003800000 */
[----:B-1----:R-:W-:-:S05]  /*07f0*/  LOP3.LUT R2, R2, 0xff000000, R3, 0xb8, !PT ;  /* 0xff00000002027812 */ /* 0x002fca00078eb803 */
[----:B------:R1:W-:Y:S01]  /*0800*/  STS [UR8+0x34], R2 ;  /* 0x00003402ff007988 */ /* 0x0003e20008000808 */
[----:B------:R-:W-:Y:S05]  /*0810*/  @P2 BRA `(.L_x_19) ;  /* 0x0000000000182947 */ /* 0x000fea0003800000 */
[----:B------:R-:W2:Y:S01]  /*0820*/  LDS R3, [UR8+0x38] ;  /* 0x00003808ff037984 */ /* 0x000ea20008000800 */
[----:B-1----:R-:W-:-:S05]  /*0830*/  IMAD.MOV.U32 R2, RZ, RZ, 0xff ;  /* 0x000000ffff027424 */ /* 0x002fca00078e00ff */
[----:B--2---:R-:W-:-:S05]  /*0840*/  LOP3.LUT R2, R3, 0xff, R2, 0xb8, !PT ;  /* 0x000000ff03027812 */ /* 0x004fca00078eb802 */
[----:B------:R4:W-:Y:S02]  /*0850*/  STS [UR8+0x38], R2 ;  /* 0x00003802ff007988 */ /* 0x0009e40008000808 */
.L_x_18:
[----:B------:R-:W-:Y:S05]  /*0860*/  BSYNC B1 ;  /* 0x0000000000017941 */ /* 0x000fea0003800000 */
.L_x_17:
[----:B------:R1:W-:Y:S02]  /*0870*/  @!P2 STS [UR8+0x20], R14 ;  /* 0x0000200eff00a988 */ /* 0x0003e40008000808 */
.L_x_19:
[----:B------:R-:W-:Y:S05]  /*0880*/  BSYNC B2 ;  /* 0x0000000000027941 */ /* 0x000fea0003800000 */
.L_x_16:
[----:B------:R-:W-:Y:S05]  /*0890*/  WARPSYNC.ALL ;  /* 0x0000000000007948 */ /* 0x000fea0003800000 */
[----:B------:R-:W2:Y:S01]  /*08a0*/  LDC R5, c[0x0][0x22c] ;  /* 0x00008b00ff057b82 */ /* 0x000ea20000000800 */
[----:B------:R-:W-:Y:S01]  /*08b0*/  BSSY B2, `(.L_x_20) ;  /* 0x0000010000027945 */ /* 0x000fe20003800000 */
[----:B--2---:R-:W-:-:S05]  /*08c0*/  VIADD R5, R5, 0xffffffff ;  /* 0xffffffff05057836 */ /* 0x004fca0000000000 */
[----:B------:R2:W-:Y:S01]  /*08d0*/  @!P2 STS [UR8+0x24], R5 ;  /* 0x00002405ff00a988 */ /* 0x0005e20008000808 */
[----:B------:R-:W-:Y:S05]  /*08e0*/  @P2 BRA `(.L_x_21) ;  /* 0x0000000000302947 */ /* 0x000fea0003800000 */
[----:B------:R-:W2:Y:S01]  /*08f0*/  LDS R3, [UR8+0x34] ;  /* 0x00003408ff037984 */ /* 0x000ea20008000800 */
[----:B------:R-:W2:Y:S03]  /*0900*/  LDC.64 R10, c[0x0][0x240] ;  /* 0x00009000ff0a7b82 */ /* 0x000ea60000000a00 */
[----:B-1-34-:R-:W1:Y:S01]  /*0910*/  LDS R2, [UR8+0x1c] ;  /* 0x00001c08ff027984 */ /* 0x01ae620008000800 */
[C---:B--2---:R-:W-:Y:S01]  /*0920*/  SHF.L.U64.HI R8, R10.reuse, 0x1, R11 ;  /* 0x000000010a087819 */ /* 0x044fe2000001020b */
[----:B------:R-:W-:-:S03]  /*0930*/  IMAD.SHL.U32 R7, R10, 0x2, RZ ;  /* 0x000000020a077824 */ /* 0x000fc600078e00ff */
[--C-:B------:R-:W-:Y:S02]  /*0940*/  SHF.R.U32.HI R11, RZ, 0x4, R8.reuse ;  /* 0x00000004ff0b7819 */ /* 0x100fe40000011608 */
[----:B------:R-:W-:-:S05]  /*0950*/  SHF.R.U64 R7, R7, 0x4, R8 ;  /* 0x0000000407077819 */ /* 0x000fca0000001208 */
[----:B------:R2:W-:Y:S01]  /*0960*/  STS [UR8+0xc], R7 ;  /* 0x00000c07ff007988 */ /* 0x0005e20008000808 */
[----:B------:R-:W-:Y:S02]  /*0970*/  LOP3.LUT R3, R3, 0x7, RZ, 0xb8, !PT ;  /* 0x0000000703037812 */ /* 0x000fe400078eb8ff */
[----:B-1----:R-:W-:-:S03]  /*0980*/  LOP3.LUT R2, R2, 0xf, R11, 0xb8, !PT ;  /* 0x0000000f02027812 */ /* 0x002fc600078eb80b */
[----:B------:R2:W-:Y:S04]  /*0990*/  STS [UR8+0x34], R3 ;  /* 0x00003403ff007988 */ /* 0x0005e80008000808 */
[----:B------:R2:W-:Y:S02]  /*09a0*/  STS [UR8+0x1c], R2 ;  /* 0x00001c02ff007988 */ /* 0x0005e40008000808 */
.L_x_21:
[----:B------:R-:W-:Y:S05]  /*09b0*/  BSYNC B2 ;  /* 0x0000000000027941 */ /* 0x000fea0003800000 */
.L_x_20:
[----:B------:R-:W-:Y:S04]  /*09c0*/  BSSY B3, `(.L_x_22) ;  /* 0x000001a000037945 */ /* 0x000fe80003800000 */
[----:B------:R-:W-:Y:S04]  /*09d0*/  BSSY B2, `(.L_x_23) ;  /* 0x0000015000027945 */ /* 0x000fe80003800000 */
[----:B------:R-:W-:Y:S05]  /*09e0*/  @P2 BRA `(.L_x_24) ;  /* 0x0000000000202947 */ /* 0x000fea0003800000 */
[----:B-1234-:R-:W1:Y:S02]  /*09f0*/  LDS R2, [UR8+0x34] ;  /* 0x00003408ff027984 */ /* 0x01ee640008000800 */
[----:B-1----:R-:W-:-:S05]  /*0a00*/  LOP3.LUT R2, R2, 0x38, RZ, 0xb8, !PT ;  /* 0x0000003802027812 */ /* 0x002fca00078eb8ff */
[----:B------:R1:W-:Y:S01]  /*0a10*/  STS [UR8+0x34], R2 ;  /* 0x00003402ff007988 */ /* 0x0003e20008000808 */
[----:B------:R-:W-:Y:S05]  /*0a20*/  @P2 BRA `(.L_x_25) ;  /* 0x0000000000202947 */ /* 0x000fea0003800000 */
[----:B-1----:R-:W1:Y:S01]  /*0a30*/  LDS R2, [UR8+0x8] ;  /* 0x00000808ff027984 */ /* 0x002e620008000800 */
[----:B------:R-:W-:-:S05]  /*0a40*/  IMAD.MOV.U32 R3, RZ, RZ, 0x780 ;  /* 0x00000780ff037424 */ /* 0x000fca00078e00ff */
[----:B-1----:R-:W-:-:S05]  /*0a50*/  LOP3.LUT R2, R2, 0x300, R3, 0xd8, !PT ;  /* 0x0000030002027812 */ /* 0x002fca00078ed803 */
[----:B------:R1:W-:Y:S02]  /*0a60*/  STS [UR8+0x8], R2 ;  /* 0x00000802ff007988 */ /* 0x0003e40008000808 */
.L_x_24:
[----:B------:R-:W-:Y:S05]  /*0a70*/  @P2 BRA `(.L_x_26) ;  /* 0x0000000000282947 */ /* 0x000fea0003800000 */
[----:B-1234-:R-:W1:Y:S02]  /*0a80*/  LDS R2, [UR8+0x8] ;  /* 0x00000808ff027984 */ /* 0x01ee640008000800 */
[----:B-1----:R-:W-:-:S05]  /*0a90*/  LOP3.LUT R2, R2, 0x1800, RZ, 0xb8, !PT ;  /* 0x0000180002027812 */ /* 0x002fca00078eb8ff */
[----:B------:R2:W-:Y:S02]  /*0aa0*/  STS [UR8+0x8], R2 ;  /* 0x00000802ff007988 */ /* 0x0005e40008000808 */
.L_x_25:
[----:B------:R-:W-:Y:S05]  /*0ab0*/  @P2 BREAK B2 ;  /* 0x0000000000022942 */ /* 0x000fea0003800000 */
[----:B------:R-:W-:Y:S05]  /*0ac0*/  @P2 BRA `(.L_x_27) ;  /* 0x0000000000242947 */ /* 0x000fea0003800000 */
[----:B-12---:R-:W1:Y:S01]  /*0ad0*/  LDS R2, [UR8+0x8] ;  /* 0x00000808ff027984 */ /* 0x006e620008000800 */
[----:B------:R-:W-:-:S05]  /*0ae0*/  IMAD.MOV.U32 R3, RZ, RZ, 0x6000 ;  /* 0x00006000ff037424 */ /* 0x000fca00078e00ff */
[----:B-1----:R-:W-:-:S04]  /*0af0*/  LOP3.LUT R2, R2, 0x4000, R3, 0xd8, !PT ;  /* 0x0000400002027812 */ /* 0x002fc800078ed803 */
[----:B------:R-:W-:-:S05]  /*0b00*/  LOP3.LUT R2, R2, 0x400000, RZ, 0xb8, !PT ;  /* 0x0040000002027812 */ /* 0x000fca00078eb8ff */
[----:B------:R1:W-:Y:S02]  /*0b10*/  STS [UR8+0x8], R2 ;  /* 0x00000802ff007988 */ /* 0x0003e40008000808 */
.L_x_26:
[----:B------:R-:W-:Y:S05]  /*0b20*/  BSYNC B2 ;  /* 0x0000000000027941 */ /* 0x000fea0003800000 */
.L_x_23:
[----:B-1234-:R-:W1:Y:S02]  /*0b30*/  @!P2 LDS R2, [UR8+0x8] ;  /* 0x00000808ff02a984 */ /* 0x01ee640008000800 */
[----:B-1----:R-:W-:-:S05]  /*0b40*/  @!P2 LOP3.LUT R2, R2, 0x8000, RZ, 0xb8, !PT ;  /* 0x000080000202a812 */ /* 0x002fca00078eb8ff */
[----:B------:R3:W-:Y:S02]  /*0b50*/  @!P2 STS [UR8+0x8], R2 ;  /* 0x00000802ff00a988 */ /* 0x0007e40008000808 */
.L_x_27:
[----:B------:R-:W-:Y:S05]  /*0b60*/  BSYNC B3 ;  /* 0x0000000000037941 */ /* 0x000fea0003800000 */
.L_x_22:
[----:B------:R-:W-:Y:S05]  /*0b70*/  WARPSYNC.ALL ;  /* 0x0000000000007948 */ /* 0x000fea0003800000 */
[----:B------:R-:W-:-:S04]  /*0b80*/  UIADD3 UR19, UR4, 0x80, URZ ;  /* 0x0000008004137890 */ /* 0x000fc8000fffe03f */
[----:B------:R-:W-:-:S04]  /*0b90*/  UIADD3 UR18, UP0, UR19, UR24, URZ ;  /* 0x0000001813127290 */ /* 0x000fc8000ff1e03f */
[----:B------:R-:W-:Y:S01]  /*0ba0*/  ULEA.HI.X.SX32 UR19, UR19, UR25, 0x1, UP0 ;  /* 0x0000001913137291 */ /* 0x000fe200080f0e3f */
[----:B------:R-:W-:Y:S11]  /*0bb0*/  @P0 BRA `(.L_x_28) ;  /* 0x0000000000280947 */ /* 0x000ff60003800000 */
[----:B-123--:R-:W1:Y:S01]  /*0bc0*/  S2R R2, SR_LANEID ;  /* 0x0000000000027919 */ /* 0x00ee620000000000 */
[----:B------:R-:W-:Y:S05]  /*0bd0*/  WARPSYNC.ALL ;  /* 0x0000000000007948 */ /* 0x000fea0003800000 */
[----:B-1----:R-:W-:-:S05]  /*0be0*/  IMAD.SHL.U32 R8, R2, 0x4, RZ ;  /* 0x0000000402087824 */ /* 0x002fca00078e00ff */
[----:B------:R-:W1:Y:S01]  /*0bf0*/  LDS R7, [R8+UR8] ;  /* 0x0000000808077984 */ /* 0x000e620008000800 */
[----:B------:R-:W-:-:S05]  /*0c00*/  IADD3 R2, P1, R8, UR18, RZ ;  /* 0x0000001208027c10 */ /* 0x000fca000ff3e0ff */
[----:B------:R-:W-:-:S05]  /*0c10*/  IMAD.X R3, RZ, RZ, UR19, P1 ;  /* 0x00000013ff037e24 */ /* 0x000fca00088e06ff */
[----:B-1----:R4:W2:Y:S01]  /*0c20*/  ATOMG.E.EXCH.STRONG.GPU PT, RZ, [R2], R7 ;  /* 0x0000000702ff73a8 */ /* 0x0028a200041ee100 */
[----:B------:R-:W-:-:S04]  /*0c30*/  DEPBAR {5,4,3,2,1,0} ;  /* 0x0000003f0000791a */ /* 0x000fc80000000000 */
[----:B------:R4:W-:Y:S01]  /*0c40*/  UTMACCTL.IV [UR18] ;  /* 0x00000000120079b9 */ /* 0x0009e20008000000 */
[----:B------:R-:W-:Y:S01]  /*0c50*/  NOP ;  /* 0x0000000000007918 */ /* 0x000fe20000000000 */
.L_x_28:
[----:B------:R-:W-:Y:S05]  /*0c60*/  @P0 BRA `(.L_x_29) ;  /* 0x00000000000c0947 */ /* 0x000fea0003800000 */
[----:B------:R0:W-:Y:S01]  /*0c70*/  UTMACMDFLUSH ;  /* 0x00000000000079b7 */ /* 0x0001e20000000000 */
[----:B------:R-:W-:Y:S05]  /*0c80*/  @P0 BRA `(.L_x_29) ;  /* 0x0000000000040947 */ /* 0x000fea0003800000 */
[----:B------:R-:W-:-:S04]  /*0c90*/  DEPBAR.LE SB0, 0x0 ;  /* 0x000080000000791a */ /* 0x000fc80000000000 */
.L_x_29:
[----:B------:R-:W-:Y:S05]  /*0ca0*/  WARPSYNC.ALL ;  /* 0x0000000000007948 */ /* 0x000fea0003800000 */
[----:B--2---:R-:W-:Y:S06]  /*0cb0*/  BAR.SYNC.DEFER_BLOCKING 0x0 ;  /* 0x0000000000007b1d */ /* 0x004fec0000010000 */
[----:B------:R-:W-:Y:S02]  /*0cc0*/  BSSY B3, `(.L_x_30) ;  /* 0x000000b000037945 */ /* 0x000fe40003800000 */
[----:B------:R-:W-:Y:S06]  /*0cd0*/  BAR.SYNC.DEFER_BLOCKING 0x0 ;  /* 0x0000000000007b1d */ /* 0x000fec0000010000 */
[----:B------:R2:W-:Y:S01]  /*0ce0*/  @!P0 STS [R13], RZ ;  /* 0x000000ff0d008388 */ /* 0x0005e20000000800 */
[----:B------:R-:W-:Y:S01]  /*0cf0*/  NOP ;  /* 0x0000000000007918 */ /* 0x000fe20000000000 */
[----:B------:R-:W-:Y:S05]  /*0d00*/  @P2 BRA `(.L_x_31) ;  /* 0x0000000000182947 */ /* 0x000fea0003800000 */
[----:B-1-34-:R-:W1:Y:S01]  /*0d10*/  LDS R2, [UR8+0x8] ;  /* 0x00000808ff027984 */ /* 0x01ae620008000800 */
[----:B------:R-:W3:Y:S01]  /*0d20*/  LDC.64 R10, c[0x0][0x220] ;  /* 0x00008800ff0a7b82 */ /* 0x000ee20000000a00 */
[----:B------:R-:W-:Y:S02]  /*0d30*/  IMAD.MOV.U32 R3, RZ, RZ, 0x70 ;  /* 0x00000070ff037424 */ /* 0x000fe400078e00ff */
[----:B---3--:R3:W-:Y:S03]  /*0d40*/  STS.64 [UR8], R10 ;  /* 0x0000000aff007988 */ /* 0x0087e60008000a08 */
[----:B-1----:R-:W-:-:S05]  /*0d50*/  LOP3.LUT R2, R2, 0x10, R3, 0xd8, !PT ;  /* 0x0000001002027812 */ /* 0x002fca00078ed803 */
[----:B------:R3:W-:Y:S02]  /*0d60*/  STS [UR8+0x8], R2 ;  /* 0x00000802ff007988 */ /* 0x0007e40008000808 */
.L_x_31:
[----:B----4-:R-:W-:Y:S05]  /*0d70*/  BSYNC B3 ;  /* 0x0000000000037941 */ /* 0x010fea0003800000 */
.L_x_30:
[----:B------:R-:W-:Y:S04]  /*0d80*/  BSSY B4, `(.L_x_32) ;  /* 0x0000011000047945 */ /* 0x000fe80003800000 */
[----:B------:R-:W-:Y:S04]  /*0d90*/  BSSY B3, `(.L_x_33) ;  /* 0x000000e000037945 */ /* 0x000fe80003800000 */
[----:B------:R-:W-:Y:S05]  /*0da0*/  @P2 BRA `(.L_x_34) ;  /* 0x0000000000242947 */ /* 0x000fea0003800000 */
[----:B-1-3--:R-:W1:Y:S01]  /*0db0*/  LDS R2, [UR8+0x34] ;  /* 0x00003408ff027984 */ /* 0x00ae620008000800 */
[----:B------:R-:W-:-:S05]  /*0dc0*/  IMAD.MOV.U32 R3, RZ, RZ, 0x3f000000 ;  /* 0x3f000000ff037424 */ /* 0x000fca00078e00ff */
[----:B-1----:R-:W-:-:S05]  /*0dd0*/  LOP3.LUT R2, R2, 0xff000000, R3, 0xb8, !PT ;  /* 0xff00000002027812 */ /* 0x002fca00078eb803 */
[----:B------:R1:W-:Y:S01]  /*0de0*/  STS [UR8+0x34], R2 ;  /* 0x00003402ff007988 */ /* 0x0003e20008000808 */
[----:B------:R-:W-:Y:S05]  /*0df0*/  @P2 BRA `(.L_x_35) ;  /* 0x00000000001c2947 */ /* 0x000fea0003800000 */
[----:B-1----:R-:W1:Y:S01]  /*0e00*/  LDS R2, [UR8+0x38] ;  /* 0x00003808ff027984 */ /* 0x002e620008000800 */
[----:B------:R-:W-:-:S05]  /*0e10*/  IMAD.MOV.U32 R3, RZ, RZ, 0x3f ;  /* 0x0000003fff037424 */ /* 0x000fca00078e00ff */
[----:B-1----:R-:W-:-:S05]  /*0e20*/  LOP3.LUT R2, R2, 0xff, R3, 0xb8, !PT ;  /* 0x000000ff02027812 */ /* 0x002fca00078eb803 */
[----:B------:R4:W-:Y:S02]  /*0e30*/  STS [UR8+0x38], R2 ;  /* 0x00003802ff007988 */ /* 0x0009e40008000808 */
.L_x_34:
[----:B------:R-:W-:Y:S05]  /*0e40*/  @P2 BREAK B3 ;  /* 0x0000000000032942 */ /* 0x000fea0003800000 */
[----:B------:R-:W-:Y:S05]  /*0e50*/  @P2 BRA `(.L_x_36) ;  /* 0x00000000000c2947 */ /* 0x000fea0003800000 */
[----:B------:R1:W-:Y:S02]  /*0e60*/  STS [UR8+0x20], R5 ;  /* 0x00002005ff007988 */ /* 0x0003e40008000808 */
.L_x_35:
[----:B------:R-:W-:Y:S05]  /*0e70*/  BSYNC B3 ;  /* 0x0000000000037941 */ /* 0x000fea0003800000 */
.L_x_33:
[----:B------:R1:W-:Y:S02]  /*0e80*/  @!P2 STS [UR8+0x24], R4 ;  /* 0x00002404ff00a988 */ /* 0x0003e40008000808 */
.L_x_36:
[----:B------:R-:W-:Y:S05]  /*0e90*/  BSYNC B4 ;  /* 0x0000000000047941 */ /* 0x000fea0003800000 */
.L_x_32:
[----:B------:R-:W-:Y:S05]  /*0ea0*/  WARPSYNC.ALL ;  /* 0x0000000000007948 */ /* 0x000fea0003800000 */
[----:B------:R-:W-:Y:S04]  /*0eb0*/  BSSY B4, `(.L_x_37) ;  /* 0x000000e000047945 */ /* 0x000fe80003800000 */
[----:B------:R-:W-:Y:S05]  /*0ec0*/  @P2 BRA `(.L_x_38) ;  /* 0x0000000000302947 */ /* 0x000fea0003800000 */
[----:B------:R-:W5:Y:S01]  /*0ed0*/  LDS R3, [UR8+0x34] ;  /* 0x00003408ff037984 */ /* 0x000f620008000800 */
[----:B-1----:R-:W1:Y:S03]  /*0ee0*/  LDC.64 R4, c[0x0][0x248] ;  /* 0x00009200ff047b82 */ /* 0x002e660000000a00 */
[----:B---34-:R-:W3:Y:S01]  /*0ef0*/  LDS R2, [UR8+0x1c] ;  /* 0x00001c08ff027984 */ /* 0x018ee20008000800 */
[C---:B-1----:R-:W-:Y:S01]  /*0f00*/  SHF.L.U64.HI R5, R4.reuse, 0x1, R5 ;  /* 0x0000000104057819 */ /* 0x042fe20000010205 */
[----:B------:R-:W-:-:S03]  /*0f10*/  IMAD.SHL.U32 R4, R4, 0x2, RZ ;  /* 0x0000000204047824 */ /* 0x000fc600078e00ff */
[--C-:B------:R-:W-:Y:S02]  /*0f20*/  SHF.R.U32.HI R7, RZ, 0x4, R5.reuse ;  /* 0x00000004ff077819 */ /* 0x100fe40000011605 */
[----:B------:R-:W-:-:S05]  /*0f30*/  SHF.R.U64 R4, R4, 0x4, R5 ;  /* 0x0000000404047819 */ /* 0x000fca0000001205 */
[----:B------:R1:W-:Y:S01]  /*0f40*/  STS [UR8+0xc], R4 ;  /* 0x00000c04ff007988 */ /* 0x0003e20008000808 */
[----:B-----5:R-:W-:Y:S02]  /*0f50*/  LOP3.LUT R3, R3, 0x7, RZ, 0xb8, !PT ;  /* 0x0000000703037812 */ /* 0x020fe400078eb8ff */
[----:B---3--:R-:W-:-:S03]  /*0f60*/  LOP3.LUT R2, R2, 0xf, R7, 0xb8, !PT ;  /* 0x0000000f02027812 */ /* 0x008fc600078eb807 */
[----:B------:R1:W-:Y:S04]  /*0f70*/  STS [UR8+0x34], R3 ;  /* 0x00003403ff007988 */ /* 0x0003e80008000808 */
[----:B------:R1:W-:Y:S02]  /*0f80*/  STS [UR8+0x1c], R2 ;  /* 0x00001c02ff007988 */ /* 0x0003e40008000808 */
.L_x_38:
[----:B------:R-:W-:Y:S05]  /*0f90*/  BSYNC B4 ;  /* 0x0000000000047941 */ /* 0x000fea0003800000 */
.L_x_37:
[----:B------:R-:W-:Y:S04]  /*0fa0*/  BSSY B4, `(.L_x_39) ;  /* 0x000001a000047945 */ /* 0x000fe80003800000 */
[----:B------:R-:W-:Y:S04]  /*0fb0*/  BSSY B5, `(.L_x_40) ;  /* 0x0000015000057945 */ /* 0x000fe80003800000 */
[----:B------:R-:W-:Y:S05]  /*0fc0*/  @P2 BRA `(.L_x_41) ;  /* 0x0000000000202947 */ /* 0x000fea0003800000 */
[----:B-1-34-:R-:W1:Y:S02]  /*0fd0*/  LDS R2, [UR8+0x34] ;  /* 0x00003408ff027984 */ /* 0x01ae640008000800 */
[----:B-1----:R-:W-:-:S05]  /*0fe0*/  LOP3.LUT R2, R2, 0x38, RZ, 0xb8, !PT ;  /* 0x0000003802027812 */ /* 0x002fca00078eb8ff */
[----:B------:R1:W-:Y:S01]  /*0ff0*/  STS [UR8+0x34], R2 ;  /* 0x00003402ff007988 */ /* 0x0003e20008000808 */
[----:B------:R-:W-:Y:S05]  /*1000*/  @P2 BRA `(.L_x_42) ;  /* 0x0000000000202947 */ /* 0x000fea0003800000 */
[----:B-1----:R-:W1:Y:S01]  /*1010*/  LDS R2, [UR8+0x8] ;  /* 0x00000808ff027984 */ /* 0x002e620008000800 */
[----:B------:R-:W-:-:S05]  /*1020*/  IMAD.MOV.U32 R3, RZ, RZ, 0x780 ;  /* 0x00000780ff037424 */ /* 0x000fca00078e00ff */
[----:B-1----:R-:W-:-:S05]  /*1030*/  LOP3.LUT R2, R2, 0x300, R3, 0xd8, !PT ;  /* 0x0000030002027812 */ /* 0x002fca00078ed803 */
[----:B------:R1:W-:Y:S02]  /*1040*/  STS [UR8+0x8], R2 ;  /* 0x00000802ff007988 */ /* 0x0003e40008000808 */
.L_x_41:
[----:B------:R-:W-:Y:S05]  /*1050*/  @P2 BRA `(.L_x_43) ;  /* 0x0000000000282947 */ /* 0x000fea0003800000 */
[----:B-1-34-:R-:W1:Y:S02]  /*1060*/  LDS R2, [UR8+0x8] ;  /* 0x00000808ff027984 */ /* 0x01ae640008000800 */
[----:B-1----:R-:W-:-:S05]  /*1070*/  LOP3.LUT R2, R2, 0x1800, RZ, 0xb8, !PT ;  /* 0x0000180002027812 */ /* 0x002fca00078eb8ff */
[----:B------:R3:W-:Y:S02]  /*1080*/  STS [UR8+0x8], R2 ;  /* 0x00000802ff007988 */ /* 0x0007e40008000808 */
.L_x_42:
[----:B------:R-:W-:Y:S05]  /*1090*/  @P2 BREAK B5 ;  /* 0x0000000000052942 */ /* 0x000fea0003800000 */
[----:B------:R-:W-:Y:S05]  /*10a0*/  @P2 BRA `(.L_x_44) ;  /* 0x0000000000242947 */ /* 0x000fea0003800000 */
[----:B-1-3--:R-:W1:Y:S01]  /*10b0*/  LDS R2, [UR8+0x8] ;  /* 0x00000808ff027984 */ /* 0x00ae620008000800 */
[----:B------:R-:W-:-:S05]  /*10c0*/  IMAD.MOV.U32 R3, RZ, RZ, 0x6000 ;  /* 0x00006000ff037424 */ /* 0x000fca00078e00ff */
[----:B-1----:R-:W-:-:S04]  /*10d0*/  LOP3.LUT R2, R2, 0x6000, R3, 0xd8, !PT ;  /* 0x0000600002027812 */ /* 0x002fc800078ed803 */
[----:B------:R-:W-:-:S05]  /*10e0*/  LOP3.LUT R2, R2, 0x400000, RZ, 0xb8, !PT ;  /* 0x0040000002027812 */ /* 0x000fca00078eb8ff */
[----:B------:R1:W-:Y:S02]  /*10f0*/  STS [UR8+0x8], R2 ;  /* 0x00000802ff007988 */ /* 0x0003e40008000808 */
.L_x_43:
[----:B------:R-:W-:Y:S05]  /*1100*/  BSYNC B5 ;  /* 0x0000000000057941 */ /* 0x000fea0003800000 */
.L_x_40:
[----:B-1-34-:R-:W1:Y:S02]  /*1110*/  @!P2 LDS R2, [UR8+0x8] ;  /* 0x00000808ff02a984 */ /* 0x01ae640008000800 */
[----:B-1----:R-:W-:-:S05]  /*1120*/  @!P2 LOP3.LUT R2, R2, 0x8000, RZ, 0xb8, !PT ;  /* 0x000080000202a812 */ /* 0x002fca00078eb8ff */
[----:B------:R4:W-:Y:S02]  /*1130*/  @!P2 STS [UR8+0x8], R2 ;  /* 0x00000802ff00a988 */ /* 0x0009e40008000808 */
.L_x_44:
[----:B------:R-:W-:Y:S05]  /*1140*/  BSYNC B4 ;  /* 0x0000000000047941 */ /* 0x000fea0003800000 */
.L_x_39:
[----:B------:R-:W-:Y:S05]  /*1150*/  WARPSYNC.ALL ;  /* 0x0000000000007948 */ /* 0x000fea0003800000 */
[----:B------:R-:W-:-:S04]  /*1160*/  UIADD3 UR4, UR4, 0x100, URZ ;  /* 0x0000010004047890 */ /* 0x000fc8000fffe03f */
[----:B------:R-:W-:-:S04]  /*1170*/  UIADD3 UR24, UP0, UR4, UR24, URZ ;  /* 0x0000001804187290 */ /* 0x000fc8000ff1e03f */
[----:B------:R-:W-:Y:S01]  /*1180*/  ULEA.HI.X.SX32 UR25, UR4, UR25, 0x1, UP0 ;  /* 0x0000001904197291 */ /* 0x000fe200080f0e3f */
[----:B------:R-:W-:Y:S11]  /*1190*/  @P0 BRA `(.L_x_45) ;  /* 0x0000000000300947 */ /* 0x000ff60003800000 */
[----:B-1-34-:R-:W1:Y:S01]  /*11a0*/  S2R R2, SR_LANEID ;  /* 0x0000000000027919 */ /* 0x01ae620000000000 */
[----:B------:R-:W-:Y:S05]  /*11b0*/  WARPSYNC.ALL ;  /* 0x0000000000007948 */ /* 0x000fea0003800000 */
[----:B-1----:R-:W-:-:S05]  /*11c0*/  IMAD.SHL.U32 R4, R2, 0x4, RZ ;  /* 0x0000000402047824 */ /* 0x002fca00078e00ff */
[----:B------:R-:W1:Y:S01]  /*11d0*/  LDS R5, [R4+UR8] ;  /* 0x0000000804057984 */ /* 0x000e620008000800 */
[----:B------:R-:W-:Y:S01]  /*11e0*/  IADD3 R2, P1, R4, UR24, RZ ;  /* 0x0000001804027c10 */ /* 0x000fe2000ff3e0ff */
[----:B------:R-:W-:-:S04]  /*11f0*/  UMOV UR4, UR24 ;  /* 0x0000001800047c82 */ /* 0x000fc80008000000 */
[----:B------:R-:W-:Y:S01]  /*1200*/  IMAD.X R3, RZ, RZ, UR25, P1 ;  /* 0x00000019ff037e24 */ /* 0x000fe200088e06ff */
[----:B------:R-:W-:-:S04]  /*1210*/  UMOV UR5, UR25 ;  /* 0x0000001900057c82 */ /* 0x000fc80008000000 */
[----:B-1----:R1:W3:Y:S01]  /*1220*/  ATOMG.E.EXCH.STRONG.GPU PT, RZ, [R2], R5 ;  /* 0x0000000502ff73a8 */ /* 0x0022e200041ee100 */
[----:B------:R-:W-:-:S04]  /*1230*/  DEPBAR {5,4,3,2,1,0} ;  /* 0x0000003f0000791a */ /* 0x000fc80000000000 */
[----:B------:R1:W-:Y:S01]  /*1240*/  UTMACCTL.IV [UR4] ;  /* 0x00000000040079b9 */ /* 0x0003e20008000000 */
[----:B------:R-:W-:Y:S01]  /*1250*/  NOP ;  /* 0x0000000000007918 */ /* 0x000fe20000000000 */
.L_x_45:
[----:B------:R-:W-:Y:S05]  /*1260*/  @P0 BRA `(.L_x_46) ;  /* 0x00000000000c0947 */ /* 0x000fea0003800000 */
[----:B------:R0:W-:Y:S01]  /*1270*/  UTMACMDFLUSH ;  /* 0x00000000000079b7 */ /* 0x0001e20000000000 */
[----:B------:R-:W-:Y:S05]  /*1280*/  @P0 BRA `(.L_x_46) ;  /* 0x0000000000040947 */ /* 0x000fea0003800000 */
[----:B------:R-:W-:-:S04]  /*1290*/  DEPBAR.LE SB0, 0x0 ;  /* 0x000080000000791a */ /* 0x000fc80000000000 */
.L_x_46:
[----:B------:R-:W-:Y:S05]  /*12a0*/  WARPSYNC.ALL ;  /* 0x0000000000007948 */ /* 0x000fea0003800000 */
[----:B---3--:R-:W-:Y:S01]  /*12b0*/  BAR.SYNC.DEFER_BLOCKING 0x0 ;  /* 0x0000000000007b1d */ /* 0x008fe20000010000 */
[----:B------:R-:W-:Y:S01]  /*12c0*/  ISETP.GT.AND P0, PT, R12, RZ, PT ;  /* 0x000000ff0c00720c */ /* 0x000fe20003f04270 */
[----:B------:R-:W-:Y:S02]  /*12d0*/  USHF.L.U32 UR11, UR9, 0x8, URZ ;  /* 0x00000008090b7899 */ /* 0x000fe4000800063f */
[----:B------:R-:W-:Y:S02]  /*12e0*/  USHF.L.U32 UR23, UR7, 0x6, URZ ;  /* 0x0000000607177899 */ /* 0x000fe4000800063f */
[----:B------:R-:W-:Y:S01]  /*12f0*/  VOTEU.ALL UP0, P2 ;  /* 0x00000000003f7886 */ /* 0x000fe20001000000 */
[----:B-1----:R-:W-:-:S04]  /*1300*/  UMOV UR4, 0x1 ;  /* 0x0000000100047882 */ /* 0x002fc80000000000 */
[----:B------:R-:W-:-:S04]  /*1310*/  @!UP0 UIADD3 UR4, -UR4, 0x100000, URZ ;  /* 0x0010000004048890 */ /* 0x000fc8000fffe13f */
[----:B------:R-:W-:Y:S02]  /*1320*/  @!UP0 USHF.L.U32 UR5, UR4, 0xb, URZ ;  /* 0x0000000b04058899 */ /* 0x000fe4000800063f */
[----:B------:R-:W-:Y:S01]  /*1330*/  @!UP0 USHF.L.U32 UR4, UR4, 0x1, URZ ;  /* 0x0000000104048899 */ /* 0x000fe2000800063f */
[----:B------:R-:W-:Y:S01]  /*1340*/  VOTEU.ALL UP0, P2 ;  /* 0x00000000003f7886 */ /* 0x000fe20001000000 */
[----:B------:R-:W1:Y:S10]  /*1350*/  FENCE.VIEW.ASYNC.S ;  /* 0x00000000000073c6 */ /* 0x000e740000000000 */
[----:B-1----:R1:W3:Y:S01]  /*1360*/  @!UP0 SYNCS.EXCH.64 URZ, [UR8+0x5000], UR4 ;  /* 0x00500004083f85b2 */ /* 0x0022e20008000100 */
[----:B------:R-:W-:Y:S05]  /*1370*/  @P0 BRA `(.L_x_47) ;  /* 0x0000000000880947 */ /* 0x000fea0003800000 */
[----:B----4-:R-:W-:Y:S02]  /*1380*/  SHF.R.U32.HI R2, RZ, 0x5, R0 ;  /* 0x00000005ff027819 */ /* 0x010fe40000011600 */
[----:B------:R-:W-:Y:S02]  /*1390*/  CS2R R24, SRZ ;  /* 0x0000000000187805 */ /* 0x000fe4000001ff00 */
[----:B------:R-:W-:Y:S02]  /*13a0*/  CS2R R26, SRZ ;  /* 0x00000000001a7805 */ /* 0x000fe4000001ff00 */
[----:B------:R-:W-:Y:S02]  /*13b0*/  CS2R R28, SRZ ;  /* 0x00000000001c7805 */ /* 0x000fe4000001ff00 */
[----:B------:R-:W-:Y:S02]  /*13c0*/  CS2R R30, SRZ ;  /* 0x00000000001e7805 */ /* 0x000fe4000001ff00 */
[----:B------:R-:W-:-:S02]  /*13d0*/  CS2R R32, SRZ ;  /* 0x0000000000207805 */ /* 0x000fc4000001ff00 */
[----:B------:R-:W-:Y:S02]  /*13e0*/  CS2R R34, SRZ ;  /* 0x0000000000227805 */ /* 0x000fe4000001ff00 */
        /* <DEDUP_REMOVED lines=25> */
[----:B------:R-:W-:Y:S01]  /*1580*/  CS2R R86, SRZ ;  /* 0x0000000000567805 */ /* 0x000fe2000001ff00 */
[----:B------:R-:W-:Y:S06]  /*1590*/  BRA `(.L_x_48) ;  /* 0x00000004007c7947 */ /* 0x000fec0003800000 */
.L_x_47:
[----:B-1----:R-:W-:Y:S01]  /*15a0*/  UIADD3 UR4, UR8, 0x4000, URZ ;  /* 0x0000400008047890 */ /* 0x002fe2000fffe03f */
[----:B----4-:R-:W-:Y:S02]  /*15b0*/  SHF.R.U32.HI R2, RZ, 0x5, R0 ;  /* 0x00000005ff027819 */ /* 0x010fe40000011600 */
[----:B------:R-:W-:Y:S02]  /*15c0*/  CS2R R24, SRZ ;  /* 0x0000000000187805 */ /* 0x000fe4000001ff00 */
[----:B------:R-:W-:Y:S01]  /*15d0*/  CS2R R26, SRZ ;  /* 0x00000000001a7805 */ /* 0x000fe2000001ff00 */
[----:B------:R-:W-:Y:S01]  /*15e0*/  USHF.R.U32.HI UR4, URZ, 0x4, UR4 ;  /* 0x000000043f047899 */ /* 0x000fe20008011604 */
[----:B------:R-:W-:Y:S02]  /*15f0*/  CS2R R28, SRZ ;  /* 0x00000000001c7805 */ /* 0x000fe4000001ff00 */
[----:B------:R-:W-:Y:S02]  /*1600*/  CS2R R30, SRZ ;  /* 0x00000000001e7805 */ /* 0x000fe4000001ff00 */
[----:B------:R-:W-:Y:S01]  /*1610*/  CS2R R32, SRZ ;  /* 0x0000000000207805 */ /* 0x000fe2000001ff00 */
[----:B------:R-:W-:Y:S01]  /*1620*/  USGXT.U32 UR4, UR4, 0xe ;  /* 0x0000000e0404789a */ /* 0x000fe20008000000 */
        /* <DEDUP_REMOVED lines=26> */
[----:B------:R-:W-:Y:S01]  /*17d0*/  CS2R R86, SRZ ;  /* 0x0000000000567805 */ /* 0x000fe2000001ff00 */
[----:B------:R-:W-:Y:S01]  /*17e0*/  UMOV UR12, 0xfffffffe ;  /* 0xfffffffe000c7882 */ /* 0x000fe20000000000 */
[----:B------:R-:W-:Y:S01]  /*17f0*/  UMOV UR13, 0x7fffffdf ;  /* 0x7fffffdf000d7882 */ /* 0x000fe20000000000 */
[----:B------:R-:W-:Y:S01]  /*1800*/  UMOV UR5, URZ ;  /* 0x0000003f00057c82 */ /* 0x000fe20008000000 */
[----:B------:R-:W-:Y:S01]  /*1810*/  UMOV UR22, URZ ;  /* 0x0000003f00167c82 */ /* 0x000fe20008000000 */
[----:B------:R-:W-:-:S12]  /*1820*/  UIADD3.64 UR12, UR4, -UR12, URZ ;  /* 0x8000000c040c7297 */ /* 0x000fd8000fffe03f */
.L_x_50:
[----:B---3--:R-:W-:Y:S01]  /*1830*/  BAR.SYNC.DEFER_BLOCKING 0x0 ;  /* 0x0000000000007b1d */ /* 0x008fe20000010000 */
[----:B------:R-:W-:Y:S01]  /*1840*/  ELECT P1, URZ, PT ;  /* 0x00000000003f782f */ /* 0x000fe20003820000 */
[----:B------:R-:W-:Y:S01]  /*1850*/  @!P2 IMAD.MOV.U32 R3, RZ, RZ, 0x5000 ;  /* 0x00005000ff03a424 */ /* 0x000fe200078e00ff */
[----:B------:R-:W-:Y:S02]  /*1860*/  ELECT P0, URZ, PT ;  /* 0x00000000003f782f */ /* 0x000fe40003800000 */
[C---:B------:R-:W-:Y:S01]  /*1870*/  ISETP.LT.U32.AND P1, PT, R6.reuse, 0x20, P1 ;  /* 0x000000200600780c */ /* 0x040fe20000f21070 */
[----:B------:R-:W-:Y:S01]  /*1880*/  UMOV UR10, UR22 ;  /* 0x00000016000a7c82 */ /* 0x000fe20008000000 */
[----:B------:R-:W-:-:S11]  /*1890*/  ISETP.LT.U32.AND P0, PT, R6, 0x20, P0 ;  /* 0x000000200600780c */ /* 0x000fd60000701070 */
[----:B------:R-:W-:Y:S01]  /*18a0*/  VOTEU.ANY UP0, P1 ;  /* 0x00000000003f7886 */ /* 0x000fe20000800100 */
[----:B------:R-:W-:Y:S01]  /*18b0*/  VOTEU.ANY UP2, P1 ;  /* 0x00000000003f7886 */ /* 0x000fe20000840100 */
[----:B------:R-:W-:Y:S01]  /*18c0*/  VOTEU.ANY UP1, P0 ;  /* 0x00000000003f7886 */ /* 0x000fe20000020100 */
[----:B------:R-:W-:Y:S02]  /*18d0*/  VOTEU.ANY UP3, P0 ;  /* 0x00000000003f7886 */ /* 0x000fe40000060100 */
[----:B------:R-:W-:Y:S02]  /*18e0*/  @UP0 UIADD3 UR20, UR8, 0x4000, URZ ;  /* 0x0000400008140890 */ /* 0x000fe4000fffe03f */
[----:B------:R1:W-:Y:S01]  /*18f0*/  @!P2 SYNCS.ARRIVE.TRANS64 RZ, [UR8+0x5000], R3 ;  /* 0x00500003ffffa9a7 */ /* 0x0003e20008000008 */
[----:B------:R-:W-:Y:S01]  /*1900*/  @UP0 UIADD3 UR21, UR8, 0x5000, URZ ;  /* 0x0000500008150890 */ /* 0x000fe2000fffe03f */
[----:B------:R-:W-:Y:S01]  /*1910*/  @UP0 UMOV UR6, UR16 ;  /* 0x0000001000060c82 */ /* 0x000fe20008000000 */
[----:B------:R-:W-:Y:S01]  /*1920*/  @UP0 UMOV UR7, UR17 ;  /* 0x0000001100070c82 */ /* 0x000fe20008000000 */
[----:B------:R-:W-:Y:S01]  /*1930*/  BAR.SYNC.DEFER_BLOCKING 0x0 ;  /* 0x0000000000007b1d */ /* 0x000fe20000010000 */
[----:B------:R-:W-:Y:S01]  /*1940*/  @UP1 UIADD3 UR9, UR8, 0x5000, URZ ;  /* 0x0000500008091890 */ /* 0x000fe2000fffe03f */
[----:B-1----:R-:W-:-:S04]  /*1950*/  SHF.L.U32 R3, R9, 0x1f, RZ ;  /* 0x0000001f09037819 */ /* 0x002fc800000006ff */
[----:B------:R-:W-:Y:S01]  /*1960*/  @UP1 UMOV UR14, UR18 ;  /* 0x00000012000e1c82 */ /* 0x000fe20008000000 */
[----:B------:R-:W-:Y:S01]  /*1970*/  @UP1 UMOV UR15, UR19 ;  /* 0x00000013000f1c82 */ /* 0x000fe20008000000 */
[----:B------:R1:W-:Y:S01]  /*1980*/  @UP2 UTMALDG.2D [UR20], [UR6] ;  /* 0x00000014060025b4 */ /* 0x0003e20008008000 */
[----:B------:R3:W-:Y:S06]  /*1990*/  MEMBAR.ALL.CTA ;  /* 0x0000000000007992 */ /* 0x0007ec0000008000 */
[----:B---3--:R-:W3:Y:S02]  /*19a0*/  FENCE.VIEW.ASYNC.S ;  /* 0x00000000000073c6 */ /* 0x008ee40000000000 */
[----:B---3--:R-:W-:Y:S06]  /*19b0*/  BAR.SYNC.DEFER_BLOCKING 0x0 ;  /* 0x0000000000007b1d */ /* 0x008fec0000010000 */
[----:B------:R1:W-:Y:S02]  /*19c0*/  @UP3 UTMALDG.2D [UR8], [UR14] ;  /* 0x000000080e0035b4 */ /* 0x0003e40008008000 */
[----:B------:R-:W-:Y:S06]  /*19d0*/  BAR.SYNC.DEFER_BLOCKING 0x0 ;  /* 0x0000000000007b1d */ /* 0x000fec0000010000 */
[----:B------:R-:W3:Y:S02]  /*19e0*/  SYNCS.PHASECHK.TRANS64.TRYWAIT P0, [UR8+0x5000], R3 ;  /* 0x00500003ff0075a7 */ /* 0x000ee40008000148 */
[----:B-1-3--:R-:W-:Y:S05]  /*19f0*/  @!P0 BRA `(.L_x_49) ;  /* 0x0000000400988947 */ /* 0x00afea0003800000 */
.L_x_51:
[----:B------:R-:W1:Y:S01]  /*1a00*/  SHFL.IDX PT, R3, R2, RZ, 0x1f ;  /* 0x00001fff02037589 */ /* 0x000e6200000e0000 */
[----:B------:R-:W-:Y:S01]  /*1a10*/  WARPGROUP.ARRIVE ;  /* 0x00000000000079c5 */ /* 0x000fe20000000000 */
[----:B------:R-:W-:Y:S01]  /*1a20*/  UMOV UR28, UR4 ;  /* 0x00000004001c7c82 */ /* 0x000fe20008000000 */
[----:B------:R-:W-:Y:S01]  /*1a30*/  UMOV UR29, 0x80000020 ;  /* 0x80000020001d7882 */ /* 0x000fe20000000000 */
[----:B------:R-:W-:Y:S01]  /*1a40*/  UMOV UR31, 0x80000020 ;  /* 0x80000020001f7882 */ /* 0x000fe20000000000 */
[----:B------:R-:W-:Y:S01]  /*1a50*/  UMOV UR14, 0xfffffffe ;  /* 0xfffffffe000e7882 */ /* 0x000fe20000000000 */
[----:B------:R-:W-:Y:S01]  /*1a60*/  UMOV UR15, 0x7fffffdf ;  /* 0x7fffffdf000f7882 */ /* 0x000fe20000000000 */
[----:B------:R-:W-:Y:S01]  /*1a70*/  UMOV UR7, URZ ;  /* 0x0000003f00077c82 */ /* 0x000fe20008000000 */
[----:B------:R-:W-:Y:S01]  /*1a80*/  UIADD3 UR22, UR22, 0x20, URZ ;  /* 0x0000002016167890 */ /* 0x000fe2000fffe03f */
[----:B------:R-:W-:Y:S02]  /*1a90*/  LOP3.LUT R9, R9, 0x1, RZ, 0x3c, !PT ;  /* 0x0000000109097812 */ /* 0x000fe400078e3cff */
[----:B-1----:R-:W-:-:S02]  /*1aa0*/  R2UR UR6, R3 ;  /* 0x00000000030672ca */ /* 0x002fc400000e0000 */
[----:B------:R-:W1:Y:S11]  /*1ab0*/  LDC R3, c[0x0][0x230] ;  /* 0x00008c00ff037b82 */ /* 0x000e760000000800 */
[----:B------:R-:W-:-:S04]  /*1ac0*/  USHF.L.U32 UR6, UR6, 0x7, URZ ;  /* 0x0000000706067899 */ /* 0x000fc8000800063f */
[----:B------:R-:W-:-:S04]  /*1ad0*/  ULOP3.LUT UR6, UR6, 0x200, URZ, 0xc0, !UPT ;  /* 0x0000020006067892 */ /* 0x000fc8000f8ec03f */
[----:B------:R-:W-:-:S04]  /*1ae0*/  ULEA.HI UR6, UR8, UR6, URZ, 0x1c ;  /* 0x0000000608067291 */ /* 0x000fc8000f8fe03f */
[----:B------:R-:W-:Y:S01]  /*1af0*/  ULOP3.LUT UR6, UR6, 0x3fff, URZ, 0xc0, !UPT ;  /* 0x00003fff06067892 */ /* 0x000fe2000f8ec03f */
[----:B-1----:R-:W-:-:S03]  /*1b00*/  ISETP.LE.AND P0, PT, R3, UR22, PT ;  /* 0x0000001603007c0c */ /* 0x002fc6000bf03270 */
[----:B------:R-:W-:-:S03]  /*1b10*/  UIADD3.64 UR14, UR6, -UR14, URZ ;  /* 0x8000000e060e7297 */ /* 0x000fc6000fffe03f */
[----:B------:R-:W-:Y:S02]  /*1b20*/  UMOV UR30, UR6 ;  /* 0x00000006001e7c82 */ /* 0x000fe40008000000 */
[----:B------:R-:W-:Y:S03]  /*1b30*/  HGMMA.64x128x16.F32 R24, gdesc[UR28], R24, gsb0 ;  /* 0x01e000001c1879f0 */ /* 0x000fe60008000818 */
[----:B------:R-:W-:Y:S02]  /*1b40*/  WARPGROUP.DEPBAR.LE gsb0, 0x0 ;  /* 0x00008000000079c5 */ /* 0x000fe40000010000 */
[----:B------:R-:W-:-:S07]  /*1b50*/  WARPGROUP.ARRIVE ;  /* 0x00000000000079c5 */ /* 0x000fce0000000000 */
[----:B------:R-:W-:Y:S03]  /*1b60*/  HGMMA.64x128x16.F32 R24, gdesc[UR12], R24, gsb0 ;  /* 0x01e000000c1879f0 */ /* 0x000fe60008000818 */
[----:B------:R-:W-:Y:S02]  /*1b70*/  WARPGROUP.DEPBAR.LE gsb0, 0x0 ;  /* 0x00008000000079c5 */ /* 0x000fe40000010000 */
[----:B------:R-:W-:Y:S05]  /*1b80*/  @!P0 BRA `(.L_x_50) ;  /* 0xfffffffc00288947 */ /* 0x000fea000383ffff */
.L_x_48:
[----:B---3--:R-:W-:Y:S01]  /*1b90*/  BAR.SYNC.DEFER_BLOCKING 0x0 ;  /* 0x0000000000007b1d */ /* 0x008fe20000010000 */
[----:B------:R-:W-:Y:S01]  /*1ba0*/  IMAD.SHL.U32 R3, R0, 0x80, RZ ;  /* 0x0000008000037824 */ /* 0x000fe200078e00ff */
[----:B------:R-:W-:Y:S01]  /*1bb0*/  LOP3.LUT R2, R2, 0x3, RZ, 0xc0, !PT ;  /* 0x0000000302027812 */ /* 0x000fe200078ec0ff */
[----:B------:R-:W-:Y:S01]  /*1bc0*/  IMAD.SHL.U32 R4, R0, 0x40, RZ ;  /* 0x0000004000047824 */ /* 0x000fe200078e00ff */
[----:B------:R-:W-:Y:S02]  /*1bd0*/  F2FP.F16.F32.PACK_AB R24, R25, R24 ;  /* 0x000000181918723e */ /* 0x000fe400000000ff */
[----:B------:R-:W-:Y:S02]  /*1be0*/  ELECT P0, URZ, PT ;  /* 0x00000000003f782f */ /* 0x000fe40003800000 */
[----:B------:R-:W-:Y:S01]  /*1bf0*/  LOP3.LUT R3, R3, 0x4780, RZ, 0xc0, !PT ;  /* 0x0000478003037812 */ /* 0x000fe200078ec0ff */
[----:B------:R-:W-:Y:S01]  /*1c00*/  UMOV UR14, UR23 ;  /* 0x00000017000e7c82 */ /* 0x000fe20008000000 */
[----:B------:R-:W-:-:S02]  /*1c10*/  R2UR UR12, R2 ;  /* 0x00000000020c72ca */ /* 0x000fc400000e0000 */
[----:B------:R-:W-:Y:S01]  /*1c20*/  LOP3.LUT R4, R3, 0x1800, R4, 0xf8, !PT ;  /* 0x0000180003047812 */ /* 0x000fe200078ef804 */
[----:B------:R-:W-:Y:S01]  /*1c30*/  IMAD.SHL.U32 R3, R0, 0x10, RZ ;  /* 0x0000001000037824 */ /* 0x000fe200078e00ff */
[----:B------:R-:W-:Y:S02]  /*1c40*/  F2FP.F16.F32.PACK_AB R25, R27, R26 ;  /* 0x0000001a1b19723e */ /* 0x000fe400000000ff */
[----:B------:R-:W-:Y:S02]  /*1c50*/  F2FP.F16.F32.PACK_AB R56, R57, R56 ;  /* 0x000000383938723e */ /* 0x000fe400000000ff */
[----:B------:R-:W-:Y:S02]  /*1c60*/  LOP3.LUT R3, R3, 0x70, RZ, 0xc0, !PT ;  /* 0x0000007003037812 */ /* 0x000fe400078ec0ff */
[----:B------:R-:W-:Y:S02]  /*1c70*/  F2FP.F16.F32.PACK_AB R26, R29, R28 ;  /* 0x0000001c1d1a723e */ /* 0x000fe400000000ff */
[----:B------:R-:W-:Y:S01]  /*1c80*/  LOP3.LUT R3, R3, 0x10, R0, 0x78, !PT ;  /* 0x0000001003037812 */ /* 0x000fe200078e7800 */
[----:B------:R-:W-:Y:S01]  /*1c90*/  ULEA UR13, UR12, UR11, 0x6 ;  /* 0x0000000b0c0d7291 */ /* 0x000fe2000f8e303f */
[----:B------:R-:W-:Y:S01]  /*1ca0*/  F2FP.F16.F32.PACK_AB R27, R31, R30 ;  /* 0x0000001e1f1b723e */ /* 0x000fe200000000ff */
[----:B------:R-:W-:-:S02]  /*1cb0*/  ULEA UR12, UR12, UR8, 0xd ;  /* 0x000000080c0c7291 */ /* 0x000fc4000f8e683f */
[----:B------:R-:W3:Y:S01]  /*1cc0*/  @!P2 SYNCS.CCTL.IV [UR8+0x5000] ;  /* 0x00500000ff00a9b1 */ /* 0x000ee20008000008 */
[----:B------:R-:W-:Y:S02]  /*1cd0*/  LOP3.LUT R3, R4, R3, RZ, 0xfc, !PT ;  /* 0x0000000304037212 */ /* 0x000fe400078efcff */
[----:B------:R-:W-:Y:S02]  /*1ce0*/  F2FP.F16.F32.PACK_AB R32, R33, R32 ;  /* 0x000000202120723e */ /* 0x000fe400000000ff */
[C---:B------:R-:W-:Y:S01]  /*1cf0*/  LOP3.LUT R2, R3.reuse, 0x20, RZ, 0x3c, !PT ;  /* 0x0000002003027812 */ /* 0x040fe200078e3cff */
[C---:B------:R-:W-:Y:S01]  /*1d00*/  VIADD R0, R3.reuse, UR8 ;  /* 0x0000000803007c36 */ /* 0x040fe20008000000 */
[----:B---3--:R-:W-:Y:S01]  /*1d10*/  BAR.SYNC.DEFER_BLOCKING 0x0 ;  /* 0x0000000000007b1d */ /* 0x008fe20000010000 */
[----:B------:R-:W-:Y:S02]  /*1d20*/  LOP3.LUT R4, R3, 0x40, RZ, 0x3c, !PT ;  /* 0x0000004003047812 */ /* 0x000fe400078e3cff */
[----:B------:R-:W-:Y:S01]  /*1d30*/  F2FP.F16.F32.PACK_AB R57, R59, R58 ;  /* 0x0000003a3b39723e */ /* 0x000fe200000000ff */
[----:B------:R-:W-:Y:S01]  /*1d40*/  VIADD R2, R2, UR8 ;  /* 0x0000000802027c36 */ /* 0x000fe20008000000 */
[----:B------:R-:W-:Y:S01]  /*1d50*/  F2FP.F16.F32.PACK_AB R33, R35, R34 ;  /* 0x000000222321723e */ /* 0x000fe200000000ff */
[----:B------:R-:W-:Y:S01]  /*1d60*/  VIADD R4, R4, UR8 ;  /* 0x0000000804047c36 */ /* 0x000fe20008000000 */
[----:B------:R-:W-:-:S02]  /*1d70*/  F2FP.F16.F32.PACK_AB R58, R61, R60 ;  /* 0x0000003c3d3a723e */ /* 0x000fc400000000ff */
[----:B------:R-:W-:Y:S02]  /*1d80*/  F2FP.F16.F32.PACK_AB R59, R63, R62 ;  /* 0x0000003e3f3b723e */ /* 0x000fe400000000ff */
[----:B------:R-:W-:Y:S02]  /*1d90*/  F2FP.F16.F32.PACK_AB R64, R65, R64 ;  /* 0x000000404140723e */ /* 0x000fe400000000ff */
[----:B------:R-:W-:Y:S02]  /*1da0*/  LOP3.LUT R3, R3, 0x60, RZ, 0x3c, !PT ;  /* 0x0000006003037812 */ /* 0x000fe400078e3cff */
[----:B------:R-:W-:Y:S02]  /*1db0*/  F2FP.F16.F32.PACK_AB R34, R37, R36 ;  /* 0x000000242522723e */ /* 0x000fe400000000ff */
[----:B------:R-:W-:Y:S01]  /*1dc0*/  F2FP.F16.F32.PACK_AB R35, R39, R38 ;  /* 0x000000262723723e */ /* 0x000fe200000000ff */
[----:B------:R-:W-:Y:S01]  /*1dd0*/  VIADD R3, R3, UR8 ;  /* 0x0000000803037c36 */ /* 0x000fe20008000000 */
[----:B------:R-:W-:-:S02]  /*1de0*/  F2FP.F16.F32.PACK_AB R40, R41, R40 ;  /* 0x000000282928723e */ /* 0x000fc400000000ff */
[----:B------:R-:W-:Y:S02]  /*1df0*/  F2FP.F16.F32.PACK_AB R65, R67, R66 ;  /* 0x000000424341723e */ /* 0x000fe400000000ff */
[----:B------:R-:W-:Y:S01]  /*1e00*/  F2FP.F16.F32.PACK_AB R41, R43, R42 ;  /* 0x0000002a2b29723e */ /* 0x000fe200000000ff */
[----:B------:R-:W-:Y:S01]  /*1e10*/  STSM.16.M88.4 [R0], R24 ;  /* 0x0000001800007844 */ /* 0x000fe20000000200 */
[----:B------:R-:W-:Y:S02]  /*1e20*/  F2FP.F16.F32.PACK_AB R66, R69, R68 ;  /* 0x000000444542723e */ /* 0x000fe400000000ff */
[----:B------:R-:W-:Y:S01]  /*1e30*/  F2FP.F16.F32.PACK_AB R67, R71, R70 ;  /* 0x000000464743723e */ /* 0x000fe200000000ff */
[----:B------:R-:W-:Y:S01]  /*1e40*/  STSM.16.M88.4 [R0+0x2000], R56 ;  /* 0x0020003800007844 */ /* 0x000fe20000000200 */
[----:B------:R-:W-:Y:S02]  /*1e50*/  F2FP.F16.F32.PACK_AB R72, R73, R72 ;  /* 0x000000484948723e */ /* 0x000fe400000000ff */
[----:B------:R-:W-:Y:S01]  /*1e60*/  F2FP.F16.F32.PACK_AB R42, R45, R44 ;  /* 0x0000002c2d2a723e */ /* 0x000fe200000000ff */
[----:B------:R-:W-:Y:S01]  /*1e70*/  STSM.16.M88.4 [R2], R32 ;  /* 0x0000002002007844 */ /* 0x000fe20000000200 */
[----:B------:R-:W-:-:S02]  /*1e80*/  F2FP.F16.F32.PACK_AB R43, R47, R46 ;  /* 0x0000002e2f2b723e */ /* 0x000fc400000000ff */
[----:B------:R-:W-:Y:S01]  /*1e90*/  F2FP.F16.F32.PACK_AB R48, R49, R48 ;  /* 0x000000303130723e */ /* 0x000fe200000000ff */
[----:B------:R-:W-:Y:S01]  /*1ea0*/  STSM.16.M88.4 [R2+0x2000], R64 ;  /* 0x0020004002007844 */ /* 0x000fe20000000200 */
[----:B------:R-:W-:Y:S02]  /*1eb0*/  F2FP.F16.F32.PACK_AB R73, R75, R74 ;  /* 0x0000004a4b49723e */ /* 0x000fe400000000ff */
[----:B------:R-:W-:Y:S01]  /*1ec0*/  F2FP.F16.F32.PACK_AB R49, R51, R50 ;  /* 0x000000323331723e */ /* 0x000fe200000000ff */
[----:B------:R-:W-:Y:S01]  /*1ed0*/  STSM.16.M88.4 [R4], R40 ;  /* 0x0000002804007844 */ /* 0x000fe20000000200 */
[----:B------:R-:W-:Y:S02]  /*1ee0*/  F2FP.F16.F32.PACK_AB R74, R77, R76 ;  /* 0x0000004c4d4a723e */ /* 0x000fe400000000ff */
[----:B------:R-:W-:Y:S02]  /*1ef0*/  F2FP.F16.F32.PACK_AB R75, R79, R78 ;  /* 0x0000004e4f4b723e */ /* 0x000fe400000000ff */
[----:B------:R-:W-:-:S02]  /*1f00*/  F2FP.F16.F32.PACK_AB R80, R81, R80 ;  /* 0x000000505150723e */ /* 0x000fc400000000ff */
[----:B------:R-:W-:Y:S01]  /*1f10*/  F2FP.F16.F32.PACK_AB R50, R53, R52 ;  /* 0x000000343532723e */ /* 0x000fe200000000ff */
[----:B------:R-:W-:Y:S01]  /*1f20*/  STSM.16.M88.4 [R4+0x2000], R72 ;  /* 0x0020004804007844 */ /* 0x000fe20000000200 */
[----:B------:R-:W-:Y:S02]  /*1f30*/  F2FP.F16.F32.PACK_AB R51, R55, R54 ;  /* 0x000000363733723e */ /* 0x000fe400000000ff */
[----:B------:R-:W-:Y:S02]  /*1f40*/  F2FP.F16.F32.PACK_AB R81, R83, R82 ;  /* 0x000000525351723e */ /* 0x000fe400000000ff */
[----:B------:R-:W-:Y:S01]  /*1f50*/  F2FP.F16.F32.PACK_AB R82, R85, R84 ;  /* 0x000000545552723e */ /* 0x000fe200000000ff */
[----:B------:R-:W-:Y:S01]  /*1f60*/  STSM.16.M88.4 [R3], R48 ;  /* 0x0000003003007844 */ /* 0x000fe20000000200 */
[----:B------:R-:W-:Y:S02]  /*1f70*/  F2FP.F16.F32.PACK_AB R83, R87, R86 ;  /* 0x000000565753723e */ /* 0x000fe400000000ff */
[----:B------:R-:W-:-:S03]  /*1f80*/  ISETP.LT.U32.AND P0, PT, R6, 0x80, P0 ;  /* 0x000000800600780c */ /* 0x000fc60000701070 */
[----:B------:R-:W-:Y:S01]  /*1f90*/  STSM.16.M88.4 [R3+0x2000], R80 ;  /* 0x0020005003007844 */ /* 0x000fe20000000200 */
[----:B------:R3:W-:Y:S06]  /*1fa0*/  MEMBAR.ALL.CTA ;  /* 0x0000000000007992 */ /* 0x0007ec0000008000 */
[----:B---3--:R-:W3:Y:S03]  /*1fb0*/  FENCE.VIEW.ASYNC.S ;  /* 0x00000000000073c6 */ /* 0x008ee60000000000 */
[----:B---3--:R-:W-:Y:S01]  /*1fc0*/  VOTEU.ANY UP0, P0 ;  /* 0x00000000003f7886 */ /* 0x008fe20000000100 */
[----:B------:R-:W-:-:S04]  /*1fd0*/  VOTEU.ANY UP1, P0 ;  /* 0x00000000003f7886 */ /* 0x000fc80000020100 */
[----:B-1----:R-:W-:Y:S01]  /*1fe0*/  @UP0 UMOV UR4, UR24 ;  /* 0x0000001800040c82 */ /* 0x002fe20008000000 */
[----:B------:R-:W-:Y:S01]  /*1ff0*/  @UP0 UMOV UR5, UR25 ;  /* 0x0000001900050c82 */ /* 0x000fe20008000000 */
[----:B------:R-:W-:Y:S06]  /*2000*/  BAR.SYNC.DEFER_BLOCKING 0x0 ;  /* 0x0000000000007b1d */ /* 0x000fec0000010000 */
[----:B------:R1:W-:Y:S01]  /*2010*/  @UP1 UTMASTG.2D [UR12], [UR4] ;  /* 0x0000000c040013b5 */ /* 0x0003e20008008000 */
[----:B------:R0:W-:Y:S01]  /*2020*/  UTMACMDFLUSH ;  /* 0x00000000000079b7 */ /* 0x0001e20000000000 */
[----:B------:R-:W-:-:S04]  /*2030*/  DEPBAR.LE SB0, 0x0 ;  /* 0x000080000000791a */ /* 0x000fc80000000000 */
[----:B------:R-:W-:Y:S06]  /*2040*/  BAR.SYNC.DEFER_BLOCKING 0x0 ;  /* 0x0000000000007b1d */ /* 0x000fec0000010000 */
[----:B-1----:R-:W-:Y:S05]  /*2050*/  EXIT ;  /* 0x000000000000794d */ /* 0x002fea0003800000 */
.L_x_49:
[----:B------:R-:W1:Y:S02]  /*2060*/  SYNCS.PHASECHK.TRANS64.TRYWAIT P0, [UR8+0x5000], R3 ;  /* 0x00500003ff0075a7 */ /* 0x000e640008000148 */
[----:B-1----:R-:W-:Y:S05]  /*2070*/  @!P0 BRA `(.L_x_49) ;  /* 0xfffffffc00f88947 */ /* 0x002fea000383ffff */
[----:B------:R-:W-:Y:S05]  /*2080*/  BRA `(.L_x_51) ;  /* 0xfffffff8005c7947 */ /* 0x000fea000383ffff */
.L_x_52:
[----:B------:R-:W-:-:S00]  /*2090*/  BRA `(.L_x_52) ;  /* 0xfffffffc00fc7947 */ /* 0x000fc0000383ffff */
[----:B------:R-:W-:-:S00]  /*20a0*/  NOP ;  /* 0x0000000000007918 */ /* 0x000fc00000000000 */
        /* <DEDUP_REMOVED lines=13> */
.L_x_53:


//--------------------- .nv.shared.gluon_wgmma    --------------------------
	.section	.nv.shared.gluon_wgmma,"aw",@nobits
	.sectionflags	@""
	.align	16
	.zero		1024


//--------------------- .nv.shared.reserved.0     --------------------------
	.section	.nv.shared.reserved.0,"aw",@nobits
	.weak		__nv_reservedSMEM_offset_0_alias
	.size		__nv_reservedSMEM_offset_0_alias, 0, 0
	.other		__nv_reservedSMEM_offset_0_alias,@"STO_CUDA_RESERVED_SHARED STV_DEFAULT"
__nv_reservedSMEM_offset_0_alias:
	.zero		0


//--------------------- .nv.constant0.gluon_wgmma --------------------------
	.section	.nv.constant0.gluon_wgmma,"a",@progbits
	.sectionflags	@""
	.align	4
.nv.constant0.gluon_wgmma:
	.zero		608


//--------------------- SYMBOLS --------------------------

	.type		.nv.reservedSmem.offset0,@object
	.size		.nv.reservedSmem.offset0,0x4
